	.target	sm_90a

	.elftype	@"ET_EXEC"


//--------------------- .note.nv.tkinfo           --------------------------
	.section	.note.nv.tkinfo,"",@"SHT_NOTE"
	.sectionflags	@"SHF_NOTE_NV_TKINFO"
	.tkinfo
        /*0018*/ 	.word	0x00000002
        /*0030*/ 	.string	""
        /*0030*/ 	.string	"ptxas"
        /*0030*/ 	.string	"Cuda compilation tools, release 13.0, V13.0.88"
        /*0030*/ 	.string	"Build cuda_13.0.r13.0/compiler.36424714_0"
        /*0030*/ 	.string	"-arch sm_90a -m 64 "



//--------------------- .note.nv.cuinfo           --------------------------
	.section	.note.nv.cuinfo,"",@"SHT_NOTE"
	.sectionflags	@"SHF_NOTE_NV_CUINFO"
        /*0018*/ 	.short	0x0002
        /*001a*/ 	.short	0x005a
        /*001c*/ 	.short	0x0082
	.zero		2


//--------------------- .nv.info                  --------------------------
	.section	.nv.info,"",@"SHT_CUDA_INFO"
	.align	4


	//----- nvinfo : EIATTR_REGCOUNT
	.align		4
        /*0000*/ 	.byte	0x04, 0x2f
        /*0002*/ 	.short	(.L_12 - .L_11)
	.align		4
.L_11:
        /*0004*/ 	.word	index@(_ZN7cutlass13device_kernelINS_4gemm6kernel13GemmUniversalIN4cute5tupleIJiiiiEEENS1_10collective13CollectiveMmaINS1_37MainloopSm90TmaGmmaWarpSpecializedFP8ILi3ENS5_IJNS4_1CILi1EEESB_SB_EEENS1_35KernelTmaWarpSpecializedCooperativeEEENS5_IJNSA_ILi128EEESF_SF_EEENS_12float_e4m3_tENS5_IJlSB_lEEESH_SI_NS4_8TiledMMAINS4_8MMA_AtomIJNS4_4SM904GMMA31MMA_64x128x32_F32E4M3E4M3_SS_TNILNSM_7ScaleInE1ELSO_1EEEEEENS4_6LayoutINS5_IJNSA_ILi2EEESB_SB_EEENS5_IJSB_NSA_ILi0EEESU_EEEEENS5_IJNS4_10UnderscoreESX_SX_EEEEENS4_13SM90_TMA_LOADENS4_14ComposedLayoutINS4_7SwizzleILi3ELi4ELi3EEENS4_18smem_ptr_flag_bitsILi8EEENSR_INS5_IJNSA_ILi8EEESF_EEENS5_IJSF_SB_EEEEEEEvNS4_8identityES10_S1A_vS1B_EENS_8epilogue10collective6detail29Sm90TmaWarpSpecializedAdapterINS1E_15DefaultEpilogueISH_SI_SI_NS1D_6thread17LinearCombinationISH_Li1EffLNS1I_9ScaleType4KindE0ELNS_15FloatRoundStyleE2ESH_EENS1_15EpilogueDefaultEEEEEvvEEEEvNT_6ParamsE)
        /*0008*/ 	.word	0x000000a8


	//----- nvinfo : EIATTR_FRAME_SIZE
	.align		4
.L_12:
        /*000c*/ 	.byte	0x04, 0x11
        /*000e*/ 	.short	(.L_14 - .L_13)
	.align		4
.L_13:
        /*0010*/ 	.word	index@(_ZN7cutlass13device_kernelINS_4gemm6kernel13GemmUniversalIN4cute5tupleIJiiiiEEENS1_10collective13CollectiveMmaINS1_37MainloopSm90TmaGmmaWarpSpecializedFP8ILi3ENS5_IJNS4_1CILi1EEESB_SB_EEENS1_35KernelTmaWarpSpecializedCooperativeEEENS5_IJNSA_ILi128EEESF_SF_EEENS_12float_e4m3_tENS5_IJlSB_lEEESH_SI_NS4_8TiledMMAINS4_8MMA_AtomIJNS4_4SM904GMMA31MMA_64x128x32_F32E4M3E4M3_SS_TNILNSM_7ScaleInE1ELSO_1EEEEEENS4_6LayoutINS5_IJNSA_ILi2EEESB_SB_EEENS5_IJSB_NSA_ILi0EEESU_EEEEENS5_IJNS4_10UnderscoreESX_SX_EEEEENS4_13SM90_TMA_LOADENS4_14ComposedLayoutINS4_7SwizzleILi3ELi4ELi3EEENS4_18smem_ptr_flag_bitsILi8EEENSR_INS5_IJNSA_ILi8EEESF_EEENS5_IJSF_SB_EEEEEEEvNS4_8identityES10_S1A_vS1B_EENS_8epilogue10collective6detail29Sm90TmaWarpSpecializedAdapterINS1E_15DefaultEpilogueISH_SI_SI_NS1D_6thread17LinearCombinationISH_Li1EffLNS1I_9ScaleType4KindE0ELNS_15FloatRoundStyleE2ESH_EENS1_15EpilogueDefaultEEEEEvvEEEEvNT_6ParamsE)
        /*0014*/ 	.word	0x00000000


	//----- nvinfo : EIATTR_MIN_STACK_SIZE
	.align		4
.L_14:
        /*0018*/ 	.byte	0x04, 0x12
        /*001a*/ 	.short	(.L_16 - .L_15)
	.align		4
.L_15:
        /*001c*/ 	.word	index@(_ZN7cutlass13device_kernelINS_4gemm6kernel13GemmUniversalIN4cute5tupleIJiiiiEEENS1_10collective13CollectiveMmaINS1_37MainloopSm90TmaGmmaWarpSpecializedFP8ILi3ENS5_IJNS4_1CILi1EEESB_SB_EEENS1_35KernelTmaWarpSpecializedCooperativeEEENS5_IJNSA_ILi128EEESF_SF_EEENS_12float_e4m3_tENS5_IJlSB_lEEESH_SI_NS4_8TiledMMAINS4_8MMA_AtomIJNS4_4SM904GMMA31MMA_64x128x32_F32E4M3E4M3_SS_TNILNSM_7ScaleInE1ELSO_1EEEEEENS4_6LayoutINS5_IJNSA_ILi2EEESB_SB_EEENS5_IJSB_NSA_ILi0EEESU_EEEEENS5_IJNS4_10UnderscoreESX_SX_EEEEENS4_13SM90_TMA_LOADENS4_14ComposedLayoutINS4_7SwizzleILi3ELi4ELi3EEENS4_18smem_ptr_flag_bitsILi8EEENSR_INS5_IJNSA_ILi8EEESF_EEENS5_IJSF_SB_EEEEEEEvNS4_8identityES10_S1A_vS1B_EENS_8epilogue10collective6detail29Sm90TmaWarpSpecializedAdapterINS1E_15DefaultEpilogueISH_SI_SI_NS1D_6thread17LinearCombinationISH_Li1EffLNS1I_9ScaleType4KindE0ELNS_15FloatRoundStyleE2ESH_EENS1_15EpilogueDefaultEEEEEvvEEEEvNT_6ParamsE)
        /*0020*/ 	.word	0x00000000
.L_16:


//--------------------- .nv.compat                --------------------------
	.section	.nv.compat,"",@"SHT_CUDA_COMPAT_INFO"
	.align	4
        /*0000*/ 	.byte	0x02, 0x09, 0x01, 0x00, 0x02, 0x02, 0x04, 0x00, 0x02, 0x05, 0x05, 0x00, 0x03, 0x07, 0x01, 0x01
        /*0010*/ 	.byte	0x02, 0x03, 0x01, 0x00, 0x02, 0x06, 0x01, 0x00, 0x04, 0x0b, 0x08, 0x00, 0x00, 0x00, 0x00, 0x00
        /*0020*/ 	.byte	0x00, 0x00, 0x00, 0x00


//--------------------- .nv.info._ZN7cutlass13device_kernelINS_4gemm6kernel13GemmUniversalIN4cute5tupleIJiiiiEEENS1_10collective13CollectiveMmaINS1_37MainloopSm90TmaGmmaWarpSpecializedFP8ILi3ENS5_IJNS4_1CILi1EEESB_SB_EEENS1_35KernelTmaWarpSpecializedCooperativeEEENS5_IJNSA_ILi128EEESF_SF_EEENS_12float_e4m3_tENS5_IJlSB_lEEESH_SI_NS4_8TiledMMAINS4_8MMA_AtomIJNS4_4SM904GMMA31MMA_64x128x32_F32E4M3E4M3_SS_TNILNSM_7ScaleInE1ELSO_1EEEEEENS4_6LayoutINS5_IJNSA_ILi2EEESB_SB_EEENS5_IJSB_NSA_ILi0EEESU_EEEEENS5_IJNS4_10UnderscoreESX_SX_EEEEENS4_13SM90_TMA_LOADENS4_14ComposedLayoutINS4_7SwizzleILi3ELi4ELi3EEENS4_18smem_ptr_flag_bitsILi8EEENSR_INS5_IJNSA_ILi8EEESF_EEENS5_IJSF_SB_EEEEEEEvNS4_8identityES10_S1A_vS1B_EENS_8epilogue10collective6detail29Sm90TmaWarpSpecializedAdapterINS1E_15DefaultEpilogueISH_SI_SI_NS1D_6thread17LinearCombinationISH_Li1EffLNS1I_9ScaleType4KindE0ELNS_15FloatRoundStyleE2ESH_EENS1_15EpilogueDefaultEEEEEvvEEEEvNT_6ParamsE --------------------------
	.section	.nv.info._ZN7cutlass13device_kernelINS_4gemm6kernel13GemmUniversalIN4cute5tupleIJiiiiEEENS1_10collective13CollectiveMmaINS1_37MainloopSm90TmaGmmaWarpSpecializedFP8ILi3ENS5_IJNS4_1CILi1EEESB_SB_EEENS1_35KernelTmaWarpSpecializedCooperativeEEENS5_IJNSA_ILi128EEESF_SF_EEENS_12float_e4m3_tENS5_IJlSB_lEEESH_SI_NS4_8TiledMMAINS4_8MMA_AtomIJNS4_4SM904GMMA31MMA_64x128x32_F32E4M3E4M3_SS_TNILNSM_7ScaleInE1ELSO_1EEEEEENS4_6LayoutINS5_IJNSA_ILi2EEESB_SB_EEENS5_IJSB_NSA_ILi0EEESU_EEEEENS5_IJNS4_10UnderscoreESX_SX_EEEEENS4_13SM90_TMA_LOADENS4_14ComposedLayoutINS4_7SwizzleILi3ELi4ELi3EEENS4_18smem_ptr_flag_bitsILi8EEENSR_INS5_IJNSA_ILi8EEESF_EEENS5_IJSF_SB_EEEEEEEvNS4_8identityES10_S1A_vS1B_EENS_8epilogue10collective6detail29Sm90TmaWarpSpecializedAdapterINS1E_15DefaultEpilogueISH_SI_SI_NS1D_6thread17LinearCombinationISH_Li1EffLNS1I_9ScaleType4KindE0ELNS_15FloatRoundStyleE2ESH_EENS1_15EpilogueDefaultEEEEEvvEEEEvNT_6ParamsE,"",@"SHT_CUDA_INFO"
	.sectionflags	@""
	.align	4


	//----- nvinfo : EIATTR_CUDA_API_VERSION
	.align		4
        /*0000*/ 	.byte	0x04, 0x37
        /*0002*/ 	.short	(.L_18 - .L_17)
.L_17:
        /*0004*/ 	.word	0x00000082


	//----- nvinfo : EIATTR_KPARAM_INFO
	.align		4
.L_18:
        /*0008*/ 	.byte	0x04, 0x17
        /*000a*/ 	.short	(.L_20 - .L_19)
.L_19:
        /*000c*/ 	.word	0x00000000
        /*0010*/ 	.short	0x0000
        /*0012*/ 	.short	0x0070
        /*0014*/ 	.byte	0x00, 0xf0, 0x01, 0x10


	//----- nvinfo : EIATTR_SPARSE_MMA_MASK
	.align		4
.L_20:
        /*0018*/ 	.byte	0x03, 0x50
        /*001a*/ 	.short	0x0000


	//----- nvinfo : EIATTR_MAXREG_COUNT
	.align		4
        /*001c*/ 	.byte	0x03, 0x1b
        /*001e*/ 	.short	0x00a8


	//----- nvinfo : EIATTR_NUM_BARRIERS
	.align		4
        /*0020*/ 	.byte	0x02, 0x4c
        /*0022*/ 	.byte	0x01
	.zero		1


	//----- nvinfo : EIATTR_MERCURY_ISA_VERSION
	.align		4
        /*0024*/ 	.byte	0x03, 0x5f
        /*0026*/ 	.short	0x0101


	//----- nvinfo : EIATTR_INT_WARP_WIDE_INSTR_OFFSETS
	.align		4
        /*0028*/ 	.byte	0x04, 0x31
        /*002a*/ 	.short	(.L_22 - .L_21)


	//   ....[0]....
.L_21:
        /*002c*/ 	.word	0x000003b0


	//   ....[1]....
        /*0030*/ 	.word	0x000003c0


	//   ....[2]....
        /*0034*/ 	.word	0x000004b0


	//----- nvinfo : EIATTR_COOP_GROUP_MASK_REGIDS
	.align		4
.L_22:
        /*0038*/ 	.byte	0x04, 0x29
        /*003a*/ 	.short	(.L_24 - .L_23)


	//   ....[0]....
.L_23:
        /*003c*/ 	.word	0xffffffff


	//   ....[1]....
        /*0040*/ 	.word	0xffffffff


	//   ....[2]....
        /*0044*/ 	.word	0xffffffff


	//   ....[3]....
        /*0048*/ 	.word	0xffffffff


	//   ....[4]....
        /*004c*/ 	.word	0xffffffff


	//----- nvinfo : EIATTR_COOP_GROUP_INSTR_OFFSETS
	.align		4
.L_24:
        /*0050*/ 	.byte	0x04, 0x28
        /*0052*/ 	.short	(.L_26 - .L_25)


	//   ....[0]....
.L_25:
        /*0054*/ 	.word	0x00000060


	//   ....[1]....
        /*0058*/ 	.word	0x00000070


	//   ....[2]....
        /*005c*/ 	.word	0x00000130


	//   ....[3]....
        /*0060*/ 	.word	0x000002a0


	//   ....[4]....
        /*0064*/ 	.word	0x00000fa0


	//----- nvinfo : EIATTR_REG_RECONFIG
	.align		4
.L_26:
        /*0068*/ 	.byte	0x01, 0x54
	.zero		2


	//----- nvinfo : EIATTR_MBARRIER_INSTR_OFFSETS
	.align		4
        /*006c*/ 	.byte	0x04, 0x39
        /*006e*/ 	.short	(.L_28 - .L_27)


	//   ....[0]....
.L_27:
        /*0070*/ 	.word	0x00000230
        /*0074*/ 	.word	0x000000ff
        /*0078*/ 	.word	0x00000000
        /*007c*/ 	.short	0x0100
        /*007e*/ 	.byte	0x08
	.zero		1


	//   ....[1]....
        /*0080*/ 	.word	0x00000240
        /*0084*/ 	.word	0x000000ff
        /*0088*/ 	.word	0x00000018
        /*008c*/ 	.short	0x0100
        /*008e*/ 	.byte	0x08
	.zero		1


	//   ....[2]....
        /*0090*/ 	.word	0x00000250
        /*0094*/ 	.word	0x000000ff
        /*0098*/ 	.word	0x00000008
        /*009c*/ 	.short	0x0100
        /*009e*/ 	.byte	0x08
	.zero		1


	//   ....[3]....
        /*00a0*/ 	.word	0x00000260
        /*00a4*/ 	.word	0x000000ff
        /*00a8*/ 	.word	0x00000020
        /*00ac*/ 	.short	0x0100
        /*00ae*/ 	.byte	0x08
	.zero		1


	//   ....[4]....
        /*00b0*/ 	.word	0x00000270
        /*00b4*/ 	.word	0x000000ff
        /*00b8*/ 	.word	0x00000010
        /*00bc*/ 	.short	0x0100
        /*00be*/ 	.byte	0x08
	.zero		1


	//   ....[5]....
        /*00c0*/ 	.word	0x00000280
        /*00c4*/ 	.word	0x000000ff
        /*00c8*/ 	.word	0x00000028
        /*00cc*/ 	.short	0x0100
        /*00ce*/ 	.byte	0x08
	.zero		1


	//   ....[6]....
        /*00d0*/ 	.word	0x00000500
        /*00d4*/ 	.word	0x000000ff
        /*00d8*/ 	.word	0x00000040
        /*00dc*/ 	.short	0x0100
        /*00de*/ 	.byte	0x06
	.zero		1


	//   ....[7]....
        /*00e0*/ 	.word	0x00000560
        /*00e4*/ 	.word	0x000000ff
        /*00e8*/ 	.word	0x00000048
        /*00ec*/ 	.short	0x0100
        /*00ee*/ 	.byte	0x06
	.zero		1


	//   ....[8]....
        /*00f0*/ 	.word	0x000014d0
        /*00f4*/ 	.word	0x000000ff
        /*00f8*/ 	.word	0x00000000
        /*00fc*/ 	.short	0x010a
        /*00fe*/ 	.byte	0x06
	.zero		1


	//   ....[9]....
        /*0100*/ 	.word	0x00001510
        /*0104*/ 	.word	0x000000ff
        /*0108*/ 	.word	0x00000000
        /*010c*/ 	.short	0x010a
        /*010e*/ 	.byte	0x06
	.zero		1


	//   ....[10]....
        /*0110*/ 	.word	0x00001f00
        /*0114*/ 	.word	0x000000ff
        /*0118*/ 	.word	0x00000000
        /*011c*/ 	.short	0x010a
        /*011e*/ 	.byte	0x0c
	.zero		1


	//   ....[11]....
        /*0120*/ 	.word	0x00001f40
        /*0124*/ 	.word	0x000000ff
        /*0128*/ 	.word	0x00000000
        /*012c*/ 	.short	0x010a
        /*012e*/ 	.byte	0x0c
	.zero		1


	//   ....[12]....
        /*0130*/ 	.word	0x00002630
        /*0134*/ 	.word	0x000000ff
        /*0138*/ 	.word	0x00000000
        /*013c*/ 	.short	0x0101
        /*013e*/ 	.byte	0x08
	.zero		1


	//   ....[13]....
        /*0140*/ 	.word	0x00002c80
        /*0144*/ 	.word	0x000000ff
        /*0148*/ 	.word	0x00000000
        /*014c*/ 	.short	0x0101
        /*014e*/ 	.byte	0x08
	.zero		1


	//   ....[14]....
        /*0150*/ 	.word	0x00008610
        /*0154*/ 	.word	0x00000013
        /*0158*/ 	.word	0x00000018
        /*015c*/ 	.short	0x010a
        /*015e*/ 	.byte	0x3f
	.zero		1


	//   ....[15]....
        /*0160*/ 	.word	0x00008990
        /*0164*/ 	.word	0x00000008
        /*0168*/ 	.word	0x00000048
        /*016c*/ 	.short	0x0101
        /*016e*/ 	.byte	0x3f
	.zero		1


	//   ....[16]....
        /*0170*/ 	.word	0x000090a0
        /*0174*/ 	.word	0x00000004
        /*0178*/ 	.word	0x00000000
        /*017c*/ 	.short	0x010a
        /*017e*/ 	.byte	0x3f
	.zero		1


	//   ....[17]....
        /*0180*/ 	.word	0x00009120
        /*0184*/ 	.word	0x00000006
        /*0188*/ 	.word	0x00000000
        /*018c*/ 	.short	0x010a
        /*018e*/ 	.byte	0x3f
	.zero		1


	//   ....[18]....
        /*0190*/ 	.word	0x000091b0
        /*0194*/ 	.word	0x00000003
        /*0198*/ 	.word	0x00000000
        /*019c*/ 	.short	0x010a
        /*019e*/ 	.byte	0x3f
	.zero		1


	//   ....[19]....
        /*01a0*/ 	.word	0x00009220
        /*01a4*/ 	.word	0x0000000b
        /*01a8*/ 	.word	0x00000000
        /*01ac*/ 	.short	0x010a
        /*01ae*/ 	.byte	0x3f
	.zero		1


	//   ....[20]....
        /*01b0*/ 	.word	0x00009280
        /*01b4*/ 	.word	0x0000008c
        /*01b8*/ 	.word	0x00000000
        /*01bc*/ 	.short	0x010a
        /*01be*/ 	.byte	0x3f
	.zero		1


	//   ....[21]....
        /*01c0*/ 	.word	0x00009350
        /*01c4*/ 	.word	0x00000013
        /*01c8*/ 	.word	0x00000018
        /*01cc*/ 	.short	0x010a
        /*01ce*/ 	.byte	0x3f
	.zero		1


	//   ....[22]....
        /*01d0*/ 	.word	0x00009430
        /*01d4*/ 	.word	0x00000004
        /*01d8*/ 	.word	0x00000000
        /*01dc*/ 	.short	0x010a
        /*01de*/ 	.byte	0x3f
	.zero		1


	//   ....[23]....
        /*01e0*/ 	.word	0x00009480
        /*01e4*/ 	.word	0x00000006
        /*01e8*/ 	.word	0x00000000
        /*01ec*/ 	.short	0x010a
        /*01ee*/ 	.byte	0x3f
	.zero		1


	//----- nvinfo : EIATTR_NUM_MBARRIERS
	.align		4
.L_28:
        /*01f0*/ 	.byte	0x03, 0x38
        /*01f2*/ 	.short	0x0008


	//----- nvinfo : EIATTR_EXIT_INSTR_OFFSETS
	.align		4
        /*01f4*/ 	.byte	0x04, 0x1c
        /*01f6*/ 	.short	(.L_30 - .L_29)


	//   ....[0]....
.L_29:
        /*01f8*/ 	.word	0x000005b0


	//   ....[1]....
        /*01fc*/ 	.word	0x00000e70


	//   ....[2]....
        /*0200*/ 	.word	0x00007c80


	//   ....[3]....
        /*0204*/ 	.word	0x000082b0


	//   ....[4]....
        /*0208*/ 	.word	0x00009200


	//----- nvinfo : EIATTR_MAX_THREADS
	.align		4
.L_30:
        /*020c*/ 	.byte	0x04, 0x05
        /*020e*/ 	.short	(.L_32 - .L_31)
.L_31:
        /*0210*/ 	.word	0x00000180
        /*0214*/ 	.word	0x00000001
        /*0218*/ 	.word	0x00000001


	//----- nvinfo : EIATTR_CRS_STACK_SIZE
	.align		4
.L_32:
        /*021c*/ 	.byte	0x04, 0x1e
        /*021e*/ 	.short	(.L_34 - .L_33)
.L_33:
        /*0220*/ 	.word	0x00000000


	//----- nvinfo : EIATTR_CBANK_PARAM_SIZE
	.align		4
.L_34:
        /*0224*/ 	.byte	0x03, 0x19
        /*0226*/ 	.short	0x0470


	//----- nvinfo : EIATTR_PARAM_CBANK
	.align		4
        /*0228*/ 	.byte	0x04, 0x0a
        /*022a*/ 	.short	(.L_36 - .L_35)
	.align		4
.L_35:
        /*022c*/ 	.word	index@(.nv.constant0._ZN7cutlass13device_kernelINS_4gemm6kernel13GemmUniversalIN4cute5tupleIJiiiiEEENS1_10collective13CollectiveMmaINS1_37MainloopSm90TmaGmmaWarpSpecializedFP8ILi3ENS5_IJNS4_1CILi1EEESB_SB_EEENS1_35KernelTmaWarpSpecializedCooperativeEEENS5_IJNSA_ILi128EEESF_SF_EEENS_12float_e4m3_tENS5_IJlSB_lEEESH_SI_NS4_8TiledMMAINS4_8MMA_AtomIJNS4_4SM904GMMA31MMA_64x128x32_F32E4M3E4M3_SS_TNILNSM_7ScaleInE1ELSO_1EEEEEENS4_6LayoutINS5_IJNSA_ILi2EEESB_SB_EEENS5_IJSB_NSA_ILi0EEESU_EEEEENS5_IJNS4_10UnderscoreESX_SX_EEEEENS4_13SM90_TMA_LOADENS4_14ComposedLayoutINS4_7SwizzleILi3ELi4ELi3EEENS4_18smem_ptr_flag_bitsILi8EEENSR_INS5_IJNSA_ILi8EEESF_EEENS5_IJSF_SB_EEEEEEEvNS4_8identityES10_S1A_vS1B_EENS_8epilogue10collective6detail29Sm90TmaWarpSpecializedAdapterINS1E_15DefaultEpilogueISH_SI_SI_NS1D_6thread17LinearCombinationISH_Li1EffLNS1I_9ScaleType4KindE0ELNS_15FloatRoundStyleE2ESH_EENS1_15EpilogueDefaultEEEEEvvEEEEvNT_6ParamsE)
        /*0230*/ 	.short	0x0210
        /*0232*/ 	.short	0x0470


	//----- nvinfo : EIATTR_SW_WAR
	.align		4
.L_36:
        /*0234*/ 	.byte	0x04, 0x36
        /*0236*/ 	.short	(.L_38 - .L_37)
.L_37:
        /*0238*/ 	.word	0x00000008
.L_38:


//--------------------- .nv.callgraph             --------------------------
	.section	.nv.callgraph,"",@"SHT_CUDA_CALLGRAPH"
	.align	4
	.sectionentsize	8
	.align		4
        /*0000*/ 	.word	0x00000000
	.align		4
        /*0004*/ 	.word	0xffffffff
	.align		4
        /*0008*/ 	.word	0x00000000
	.align		4
        /*000c*/ 	.word	0xfffffffe
	.align		4
        /*0010*/ 	.word	0x00000000
	.align		4
        /*0014*/ 	.word	0xfffffffd
	.align		4
        /*0018*/ 	.word	0x00000000
	.align		4
        /*001c*/ 	.word	0xfffffffc


//--------------------- .nv.constant4             --------------------------
	.section	.nv.constant4,"a",@progbits
	.align	8
	.align		8
.nv.constant4:
        /*0000*/ 	.dword	_ZN39_INTERNAL_85dc37ed_4_k_cu_fa4aeb30_47284cuda3std3__45__cpo5beginE
	.align		8
        /*0008*/ 	.dword	_ZN39_INTERNAL_85dc37ed_4_k_cu_fa4aeb30_47284cuda3std3__45__cpo3endE
	.align		8
        /*0010*/ 	.dword	_ZN39_INTERNAL_85dc37ed_4_k_cu_fa4aeb30_47284cuda3std3__45__cpo6cbeginE
	.align		8
        /*0018*/ 	.dword	_ZN39_INTERNAL_85dc37ed_4_k_cu_fa4aeb30_47284cuda3std3__45__cpo4cendE
	.align		8
        /*0020*/ 	.dword	_ZN39_INTERNAL_85dc37ed_4_k_cu_fa4aeb30_47284cuda3std3__441_GLOBAL__N__85dc37ed_4_k_cu_fa4aeb30_47286ignoreE
	.align		8
        /*0028*/ 	.dword	_ZN39_INTERNAL_85dc37ed_4_k_cu_fa4aeb30_47284cuda3std3__419piecewise_constructE
	.align		8
        /*0030*/ 	.dword	_ZN39_INTERNAL_85dc37ed_4_k_cu_fa4aeb30_47284cuda3std3__48in_placeE
	.align		8
        /*0038*/ 	.dword	_ZN39_INTERNAL_85dc37ed_4_k_cu_fa4aeb30_47284cuda3std6ranges3__45__cpo4swapE
	.align		8
        /*0040*/ 	.dword	_ZN39_INTERNAL_85dc37ed_4_k_cu_fa4aeb30_47284cuda3std6ranges3__45__cpo9iter_moveE
	.align		8
        /*0048*/ 	.dword	_ZN39_INTERNAL_85dc37ed_4_k_cu_fa4aeb30_47284cute7productE
	.align		8
        /*0050*/ 	.dword	_ZN39_INTERNAL_85dc37ed_4_k_cu_fa4aeb30_47284cute1_E


//--------------------- .text._ZN7cutlass13device_kernelINS_4gemm6kernel13GemmUniversalIN4cute5tupleIJiiiiEEENS1_10collective13CollectiveMmaINS1_37MainloopSm90TmaGmmaWarpSpecializedFP8ILi3ENS5_IJNS4_1CILi1EEESB_SB_EEENS1_35KernelTmaWarpSpecializedCooperativeEEENS5_IJNSA_ILi128EEESF_SF_EEENS_12float_e4m3_tENS5_IJlSB_lEEESH_SI_NS4_8TiledMMAINS4_8MMA_AtomIJNS4_4SM904GMMA31MMA_64x128x32_F32E4M3E4M3_SS_TNILNSM_7ScaleInE1ELSO_1EEEEEENS4_6LayoutINS5_IJNSA_ILi2EEESB_SB_EEENS5_IJSB_NSA_ILi0EEESU_EEEEENS5_IJNS4_10UnderscoreESX_SX_EEEEENS4_13SM90_TMA_LOADENS4_14ComposedLayoutINS4_7SwizzleILi3ELi4ELi3EEENS4_18smem_ptr_flag_bitsILi8EEENSR_INS5_IJNSA_ILi8EEESF_EEENS5_IJSF_SB_EEEEEEEvNS4_8identityES10_S1A_vS1B_EENS_8epilogue10collective6detail29Sm90TmaWarpSpecializedAdapterINS1E_15DefaultEpilogueISH_SI_SI_NS1D_6thread17LinearCombinationISH_Li1EffLNS1I_9ScaleType4KindE0ELNS_15FloatRoundStyleE2ESH_EENS1_15EpilogueDefaultEEEEEvvEEEEvNT_6ParamsE --------------------------
	.section	.text._ZN7cutlass13device_kernelINS_4gemm6kernel13GemmUniversalIN4cute5tupleIJiiiiEEENS1_10collective13CollectiveMmaINS1_37MainloopSm90TmaGmmaWarpSpecializedFP8ILi3ENS5_IJNS4_1CILi1EEESB_SB_EEENS1_35KernelTmaWarpSpecializedCooperativeEEENS5_IJNSA_ILi128EEESF_SF_EEENS_12float_e4m3_tENS5_IJlSB_lEEESH_SI_NS4_8TiledMMAINS4_8MMA_AtomIJNS4_4SM904GMMA31MMA_64x128x32_F32E4M3E4M3_SS_TNILNSM_7ScaleInE1ELSO_1EEEEEENS4_6LayoutINS5_IJNSA_ILi2EEESB_SB_EEENS5_IJSB_NSA_ILi0EEESU_EEEEENS5_IJNS4_10UnderscoreESX_SX_EEEEENS4_13SM90_TMA_LOADENS4_14ComposedLayoutINS4_7SwizzleILi3ELi4ELi3EEENS4_18smem_ptr_flag_bitsILi8EEENSR_INS5_IJNSA_ILi8EEESF_EEENS5_IJSF_SB_EEEEEEEvNS4_8identityES10_S1A_vS1B_EENS_8epilogue10collective6detail29Sm90TmaWarpSpecializedAdapterINS1E_15DefaultEpilogueISH_SI_SI_NS1D_6thread17LinearCombinationISH_Li1EffLNS1I_9ScaleType4KindE0ELNS_15FloatRoundStyleE2ESH_EENS1_15EpilogueDefaultEEEEEvvEEEEvNT_6ParamsE,"ax",@progbits
	.align	128
.text._ZN7cutlass13device_kernelINS_4gemm6kernel13GemmUniversalIN4cute5tupleIJiiiiEEENS1_10collective13CollectiveMmaINS1_37MainloopSm90TmaGmmaWarpSpecializedFP8ILi3ENS5_IJNS4_1CILi1EEESB_SB_EEENS1_35KernelTmaWarpSpecializedCooperativeEEENS5_IJNSA_ILi128EEESF_SF_EEENS_12float_e4m3_tENS5_IJlSB_lEEESH_SI_NS4_8TiledMMAINS4_8MMA_AtomIJNS4_4SM904GMMA31MMA_64x128x32_F32E4M3E4M3_SS_TNILNSM_7ScaleInE1ELSO_1EEEEEENS4_6LayoutINS5_IJNSA_ILi2EEESB_SB_EEENS5_IJSB_NSA_ILi0EEESU_EEEEENS5_IJNS4_10UnderscoreESX_SX_EEEEENS4_13SM90_TMA_LOADENS4_14ComposedLayoutINS4_7SwizzleILi3ELi4ELi3EEENS4_18smem_ptr_flag_bitsILi8EEENSR_INS5_IJNSA_ILi8EEESF_EEENS5_IJSF_SB_EEEEEEEvNS4_8identityES10_S1A_vS1B_EENS_8epilogue10collective6detail29Sm90TmaWarpSpecializedAdapterINS1E_15DefaultEpilogueISH_SI_SI_NS1D_6thread17LinearCombinationISH_Li1EffLNS1I_9ScaleType4KindE0ELNS_15FloatRoundStyleE2ESH_EENS1_15EpilogueDefaultEEEEEvvEEEEvNT_6ParamsE:
        .type           _ZN7cutlass13device_kernelINS_4gemm6kernel13GemmUniversalIN4cute5tupleIJiiiiEEENS1_10collective13CollectiveMmaINS1_37MainloopSm90TmaGmmaWarpSpecializedFP8ILi3ENS5_IJNS4_1CILi1EEESB_SB_EEENS1_35KernelTmaWarpSpecializedCooperativeEEENS5_IJNSA_ILi128EEESF_SF_EEENS_12float_e4m3_tENS5_IJlSB_lEEESH_SI_NS4_8TiledMMAINS4_8MMA_AtomIJNS4_4SM904GMMA31MMA_64x128x32_F32E4M3E4M3_SS_TNILNSM_7ScaleInE1ELSO_1EEEEEENS4_6LayoutINS5_IJNSA_ILi2EEESB_SB_EEENS5_IJSB_NSA_ILi0EEESU_EEEEENS5_IJNS4_10UnderscoreESX_SX_EEEEENS4_13SM90_TMA_LOADENS4_14ComposedLayoutINS4_7SwizzleILi3ELi4ELi3EEENS4_18smem_ptr_flag_bitsILi8EEENSR_INS5_IJNSA_ILi8EEESF_EEENS5_IJSF_SB_EEEEEEEvNS4_8identityES10_S1A_vS1B_EENS_8epilogue10collective6detail29Sm90TmaWarpSpecializedAdapterINS1E_15DefaultEpilogueISH_SI_SI_NS1D_6thread17LinearCombinationISH_Li1EffLNS1I_9ScaleType4KindE0ELNS_15FloatRoundStyleE2ESH_EENS1_15EpilogueDefaultEEEEEvvEEEEvNT_6ParamsE,@function
        .size           _ZN7cutlass13device_kernelINS_4gemm6kernel13GemmUniversalIN4cute5tupleIJiiiiEEENS1_10collective13CollectiveMmaINS1_37MainloopSm90TmaGmmaWarpSpecializedFP8ILi3ENS5_IJNS4_1CILi1EEESB_SB_EEENS1_35KernelTmaWarpSpecializedCooperativeEEENS5_IJNSA_ILi128EEESF_SF_EEENS_12float_e4m3_tENS5_IJlSB_lEEESH_SI_NS4_8TiledMMAINS4_8MMA_AtomIJNS4_4SM904GMMA31MMA_64x128x32_F32E4M3E4M3_SS_TNILNSM_7ScaleInE1ELSO_1EEEEEENS4_6LayoutINS5_IJNSA_ILi2EEESB_SB_EEENS5_IJSB_NSA_ILi0EEESU_EEEEENS5_IJNS4_10UnderscoreESX_SX_EEEEENS4_13SM90_TMA_LOADENS4_14ComposedLayoutINS4_7SwizzleILi3ELi4ELi3EEENS4_18smem_ptr_flag_bitsILi8EEENSR_INS5_IJNSA_ILi8EEESF_EEENS5_IJSF_SB_EEEEEEEvNS4_8identityES10_S1A_vS1B_EENS_8epilogue10collective6detail29Sm90TmaWarpSpecializedAdapterINS1E_15DefaultEpilogueISH_SI_SI_NS1D_6thread17LinearCombinationISH_Li1EffLNS1I_9ScaleType4KindE0ELNS_15FloatRoundStyleE2ESH_EENS1_15EpilogueDefaultEEEEEvvEEEEvNT_6ParamsE,(.L_x_199 - _ZN7cutlass13device_kernelINS_4gemm6kernel13GemmUniversalIN4cute5tupleIJiiiiEEENS1_10collective13CollectiveMmaINS1_37MainloopSm90TmaGmmaWarpSpecializedFP8ILi3ENS5_IJNS4_1CILi1EEESB_SB_EEENS1_35KernelTmaWarpSpecializedCooperativeEEENS5_IJNSA_ILi128EEESF_SF_EEENS_12float_e4m3_tENS5_IJlSB_lEEESH_SI_NS4_8TiledMMAINS4_8MMA_AtomIJNS4_4SM904GMMA31MMA_64x128x32_F32E4M3E4M3_SS_TNILNSM_7ScaleInE1ELSO_1EEEEEENS4_6LayoutINS5_IJNSA_ILi2EEESB_SB_EEENS5_IJSB_NSA_ILi0EEESU_EEEEENS5_IJNS4_10UnderscoreESX_SX_EEEEENS4_13SM90_TMA_LOADENS4_14ComposedLayoutINS4_7SwizzleILi3ELi4ELi3EEENS4_18smem_ptr_flag_bitsILi8EEENSR_INS5_IJNSA_ILi8EEESF_EEENS5_IJSF_SB_EEEEEEEvNS4_8identityES10_S1A_vS1B_EENS_8epilogue10collective6detail29Sm90TmaWarpSpecializedAdapterINS1E_15DefaultEpilogueISH_SI_SI_NS1D_6thread17LinearCombinationISH_Li1EffLNS1I_9ScaleType4KindE0ELNS_15FloatRoundStyleE2ESH_EENS1_15EpilogueDefaultEEEEEvvEEEEvNT_6ParamsE)
        .other          _ZN7cutlass13device_kernelINS_4gemm6kernel13GemmUniversalIN4cute5tupleIJiiiiEEENS1_10collective13CollectiveMmaINS1_37MainloopSm90TmaGmmaWarpSpecializedFP8ILi3ENS5_IJNS4_1CILi1EEESB_SB_EEENS1_35KernelTmaWarpSpecializedCooperativeEEENS5_IJNSA_ILi128EEESF_SF_EEENS_12float_e4m3_tENS5_IJlSB_lEEESH_SI_NS4_8TiledMMAINS4_8MMA_AtomIJNS4_4SM904GMMA31MMA_64x128x32_F32E4M3E4M3_SS_TNILNSM_7ScaleInE1ELSO_1EEEEEENS4_6LayoutINS5_IJNSA_ILi2EEESB_SB_EEENS5_IJSB_NSA_ILi0EEESU_EEEEENS5_IJNS4_10UnderscoreESX_SX_EEEEENS4_13SM90_TMA_LOADENS4_14ComposedLayoutINS4_7SwizzleILi3ELi4ELi3EEENS4_18smem_ptr_flag_bitsILi8EEENSR_INS5_IJNSA_ILi8EEESF_EEENS5_IJSF_SB_EEEEEEEvNS4_8identityES10_S1A_vS1B_EENS_8epilogue10collective6detail29Sm90TmaWarpSpecializedAdapterINS1E_15DefaultEpilogueISH_SI_SI_NS1D_6thread17LinearCombinationISH_Li1EffLNS1I_9ScaleType4KindE0ELNS_15FloatRoundStyleE2ESH_EENS1_15EpilogueDefaultEEEEEvvEEEEvNT_6ParamsE,@"STO_CUDA_ENTRY STV_DEFAULT"
_ZN7cutlass13device_kernelINS_4gemm6kernel13GemmUniversalIN4cute5tupleIJiiiiEEENS1_10collective13CollectiveMmaINS1_37MainloopSm90TmaGmmaWarpSpecializedFP8ILi3ENS5_IJNS4_1CILi1EEESB_SB_EEENS1_35KernelTmaWarpSpecializedCooperativeEEENS5_IJNSA_ILi128EEESF_SF_EEENS_12float_e4m3_tENS5_IJlSB_lEEESH_SI_NS4_8TiledMMAINS4_8MMA_AtomIJNS4_4SM904GMMA31MMA_64x128x32_F32E4M3E4M3_SS_TNILNSM_7ScaleInE1ELSO_1EEEEEENS4_6LayoutINS5_IJNSA_ILi2EEESB_SB_EEENS5_IJSB_NSA_ILi0EEESU_EEEEENS5_IJNS4_10UnderscoreESX_SX_EEEEENS4_13SM90_TMA_LOADENS4_14ComposedLayoutINS4_7SwizzleILi3ELi4ELi3EEENS4_18smem_ptr_flag_bitsILi8EEENSR_INS5_IJNSA_ILi8EEESF_EEENS5_IJSF_SB_EEEEEEEvNS4_8identityES10_S1A_vS1B_EENS_8epilogue10collective6detail29Sm90TmaWarpSpecializedAdapterINS1E_15DefaultEpilogueISH_SI_SI_NS1D_6thread17LinearCombinationISH_Li1EffLNS1I_9ScaleType4KindE0ELNS_15FloatRoundStyleE2ESH_EENS1_15EpilogueDefaultEEEEEvvEEEEvNT_6ParamsE:
[----:B------:R-:W-:Y:S01]  /*0000*/  LDC R1, c[0x0][0x28] ;  /* 0x00000a00ff017b82 */ /* 0x000fe20000000800 */
[----:B------:R-:W0:Y:S01]  /*0010*/  S2R R0, SR_TID.X ;  /* 0x0000000000007919 */ /* 0x000e220000002100 */
[----:B------:R-:W-:Y:S01]  /*0020*/  ELECT P0, URZ, PT ;  /* 0x00000000003f782f */ /* 0x000fe20003800000 */
[----:B------:R-:W-:Y:S01]  /*0030*/  BSSY B0, `(.L_x_0) ;  /* 0x000000f000007945 */ /* 0x000fe20003800000 */
[--C-:B0-----:R-:W-:Y:S02]  /*0040*/  SHF.R.U32.HI R2, RZ, 0x5, R0.reuse ;  /* 0x00000005ff027819 */ /* 0x101fe40000011600 */
[----:B------:R-:W-:-:S03]  /*0050*/  SHF.R.U32.HI R3, RZ, 0x7, R0 ;  /* 0x00000007ff037819 */ /* 0x000fc60000011600 */
[----:B------:R-:W0:Y:S04]  /*0060*/  SHFL.IDX PT, R5, R2, RZ, 0x1f ;  /* 0x00001fff02057589 */ /* 0x000e2800000e0000 */
[----:B------:R1:W2:Y:S01]  /*0070*/  SHFL.IDX PT, R6, R3, RZ, 0x1f ;  /* 0x00001fff03067589 */ /* 0x0002a200000e0000 */
[----:B0-----:R-:W-:-:S13]  /*0080*/  ISETP.NE.OR P0, PT, R5, RZ, !P0 ;  /* 0x000000ff0500720c */ /* 0x001fda0004705670 */
[----:B-12---:R-:W-:Y:S05]  /*0090*/  @P0 BRA `(.L_x_1) ;  /* 0x0000000000200947 */ /* 0x006fea0003800000 */
[----:B------:R-:W-:Y:S02]  /*00a0*/  ULDC.64 UR4, c[0x0][0x198] ;  /* 0x0000660000047ab9 */ /* 0x000fe40000000a00 */
[----:B------:R-:W-:Y:S02]  /*00b0*/  UIADD3 UR6, UP0, UR4, 0xf0, URZ ;  /* 0x000000f004067890 */ /* 0x000fe4000ff1e03f */
[----:B------:R-:W-:Y:S02]  /*00c0*/  UIADD3 UR4, UP1, UR4, 0x1f0, URZ ;  /* 0x000001f004047890 */ /* 0x000fe4000ff3e03f */
[----:B------:R-:W-:Y:S02]  /*00d0*/  UIADD3.X UR7, URZ, UR5, URZ, UP0, !UPT ;  /* 0x000000053f077290 */ /* 0x000fe400087fe43f */
[----:B------:R-:W-:-:S07]  /*00e0*/  UIADD3.X UR5, URZ, UR5, URZ, UP1, !UPT ;  /* 0x000000053f057290 */ /* 0x000fce0008ffe43f */
[----:B------:R0:W-:Y:S02]  /*00f0*/  UTMACCTL.PF [UR6] ;  /* 0x00000000060079b9 */ /* 0x0001e40008040000 */
[----:B------:R0:W-:Y:S02]  /*0100*/  UTMACCTL.PF [UR4] ;  /* 0x00000000040079b9 */ /* 0x0001e40008040000 */
[----:B0-----:R-:W-:Y:S01]  /*0110*/  NOP ;  /* 0x0000000000007918 */ /* 0x001fe20000000000 */
.L_x_1:
[----:B------:R-:W-:Y:S05]  /*0120*/  BSYNC B0 ;  /* 0x0000000000007941 */ /* 0x000fea0003800000 */
.L_x_0:
[----:B------:R-:W0:Y:S02]  /*0130*/  SHFL.IDX PT, R3, R2, RZ, 0x1f ;  /* 0x00001fff02037589 */ /* 0x000e2400000e0000 */
[----:B0-----:R-:W-:-:S13]  /*0140*/  ISETP.NE.AND P0, PT, R3, RZ, PT ;  /* 0x000000ff0300720c */ /* 0x001fda0003f05270 */
[----:B------:R-:W-:Y:S05]  /*0150*/  @P0 BRA `(.L_x_2) ;  /* 0x0000000000500947 */ /* 0x000fea0003800000 */
[----:B------:R-:W0:Y:S01]  /*0160*/  S2UR UR8, SR_CgaCtaId ;  /* 0x00000000000879c3 */ /* 0x000e220000008800 */
[----:B------:R-:W-:Y:S01]  /*0170*/  UMOV UR4, 0x400 ;  /* 0x0000040000047882 */ /* 0x000fe20000000000 */
[----:B------:R-:W-:Y:S01]  /*0180*/  UMOV UR5, 0x1 ;  /* 0x0000000100057882 */ /* 0x000fe20000000000 */
[----:B------:R-:W-:Y:S01]  /*0190*/  UMOV UR6, 0x100 ;  /* 0x0000010000067882 */ /* 0x000fe20000000000 */
[----:B------:R-:W-:Y:S01]  /*01a0*/  ELECT P0, URZ, PT ;  /* 0x00000000003f782f */ /* 0x000fe20003800000 */
[----:B------:R-:W-:-:S04]  /*01b0*/  UIADD3 UR6, -UR6, 0x100000, URZ ;  /* 0x0010000006067890 */ /* 0x000fc8000fffe13f */
[----:B------:R-:W-:Y:S02]  /*01c0*/  USHF.L.U32 UR7, UR6, 0xb, URZ ;  /* 0x0000000b06077899 */ /* 0x000fe4000800063f */
[----:B------:R-:W-:Y:S02]  /*01d0*/  USHF.L.U32 UR6, UR6, 0x1, URZ ;  /* 0x0000000106067899 */ /* 0x000fe4000800063f */
[----:B0-----:R-:W-:Y:S02]  /*01e0*/  ULEA UR8, UR8, UR4, 0x18 ;  /* 0x0000000408087291 */ /* 0x001fe4000f8ec03f */
[----:B------:R-:W-:-:S04]  /*01f0*/  UIADD3 UR4, -UR5, 0x100000, URZ ;  /* 0x0010000005047890 */ /* 0x000fc8000fffe13f */
[----:B------:R-:W-:Y:S02]  /*0200*/  USHF.L.U32 UR5, UR4, 0xb, URZ ;  /* 0x0000000b04057899 */ /* 0x000fe4000800063f */
[----:B------:R-:W-:Y:S01]  /*0210*/  USHF.L.U32 UR4, UR4, 0x1, URZ ;  /* 0x0000000104047899 */ /* 0x000fe2000800063f */
[----:B------:R-:W0:Y:S11]  /*0220*/  FENCE.VIEW.ASYNC.S ;  /* 0x00000000000073c6 */ /* 0x000e360000000000 */
[----:B0-----:R0:W1:Y:S01]  /*0230*/  SYNCS.EXCH.64 URZ, [UR8], UR4 ;  /* 0x00000004083f75b2 */ /* 0x0010620008000100 */
[----:B------:R0:W2:Y:S01]  /*0240*/  SYNCS.EXCH.64 URZ, [UR8+0x18], UR6 ;  /* 0x00001806083f75b2 */ /* 0x0000a20008000100 */
[----:B------:R0:W3:Y:S01]  /*0250*/  SYNCS.EXCH.64 URZ, [UR8+0x8], UR4 ;  /* 0x00000804083f75b2 */ /* 0x0000e20008000100 */
[----:B------:R0:W4:Y:S01]  /*0260*/  SYNCS.EXCH.64 URZ, [UR8+0x20], UR6 ;  /* 0x00002006083f75b2 */ /* 0x0001220008000100 */
[----:B------:R0:W0:Y:S01]  /*0270*/  SYNCS.EXCH.64 URZ, [UR8+0x10], UR4 ;  /* 0x00001004083f75b2 */ /* 0x0000220008000100 */
[----:B------:R0:W0:Y:S01]  /*0280*/  SYNCS.EXCH.64 URZ, [UR8+0x28], UR6 ;  /* 0x00002806083f75b2 */ /* 0x0000220008000100 */
[----:B------:R-:W-:Y:S01]  /*0290*/  NOP ;  /* 0x0000000000007918 */ /* 0x000fe20000000000 */
.L_x_2:
[----:B------:R-:W5:Y:S01]  /*02a0*/  SHFL.IDX PT, R2, R2, RZ, 0x1f ;  /* 0x00001fff02027589 */ /* 0x000f6200000e0000 */
[----:B------:R-:W1:Y:S01]  /*02b0*/  LDC R3, c[0x0][0x65c] ;  /* 0x00019700ff037b82 */ /* 0x000e620000000800 */
[----:B------:R-:W-:Y:S02]  /*02c0*/  ELECT P0, URZ, PT ;  /* 0x00000000003f782f */ /* 0x000fe40003800000 */
[----:B------:R-:W-:Y:S01]  /*02d0*/  SHF.R.S32.HI R4, RZ, 0x1f, R5 ;  /* 0x0000001fff047819 */ /* 0x000fe20000011405 */
[----:B------:R-:W2:Y:S01]  /*02e0*/  S2R R10, SR_CTAID.Y ;  /* 0x00000000000a7919 */ /* 0x000ea20000002600 */
[----:B0-----:R-:W-:Y:S01]  /*02f0*/  UMOV UR4, 0x20 ;  /* 0x0000002000047882 */ /* 0x001fe20000000000 */
[C---:B------:R-:W-:Y:S01]  /*0300*/  ISETP.NE.AND P3, PT, R6.reuse, RZ, PT ;  /* 0x000000ff0600720c */ /* 0x040fe20003f65270 */
[----:B------:R-:W-:Y:S01]  /*0310*/  VIADD R11, R6, 0xffffffff ;  /* 0xffffffff060b7836 */ /* 0x000fe20000000000 */
[----:B------:R-:W0:Y:S01]  /*0320*/  S2R R8, SR_CTAID.X ;  /* 0x0000000000087919 */ /* 0x000e220000002500 */
[----:B------:R-:W-:Y:S01]  /*0330*/  LEA.HI R4, R4, R5, RZ, 0x2 ;  /* 0x0000000504047211 */ /* 0x000fe200078f10ff */
[----:B------:R-:W-:Y:S01]  /*0340*/  NOP ;  /* 0x0000000000007918 */ /* 0x000fe20000000000 */
[----:B------:R-:W-:Y:S01]  /*0350*/  NOP ;  /* 0x0000000000007918 */ /* 0x000fe20000000000 */
[----:B------:R-:W-:-:S02]  /*0360*/  ISETP.GE.U32.AND P1, PT, R11, 0x2, PT ;  /* 0x000000020b00780c */ /* 0x000fc40003f26070 */
[----:B------:R-:W-:-:S05]  /*0370*/  LOP3.LUT R4, R4, 0xfffffffc, RZ, 0xc0, !PT ;  /* 0xfffffffc04047812 */ /* 0x000fca00078ec0ff */
[----:B------:R-:W-:Y:S01]  /*0380*/  IMAD.IADD R5, R5, 0x1, -R4 ;  /* 0x0000000105057824 */ /* 0x000fe200078e0a04 */
[----:B-----5:R-:W-:Y:S02]  /*0390*/  ISETP.NE.OR P0, PT, R2, RZ, !P0 ;  /* 0x000000ff0200720c */ /* 0x020fe40004705670 */
[----:B-1----:R-:W-:-:S11]  /*03a0*/  ISETP.NE.AND P2, PT, R3, 0x1, PT ;  /* 0x000000010300780c */ /* 0x002fd60003f45270 */
[----:B------:R-:W-:Y:S01]  /*03b0*/  VOTEU.ALL UP0, P0 ;  /* 0x00000000003f7886 */ /* 0x000fe20000000000 */
[----:B------:R-:W-:Y:S01]  /*03c0*/  VOTEU.ALL UP1, P0 ;  /* 0x00000000003f7886 */ /* 0x000fe20000020000 */
[----:B------:R-:W0:Y:S01]  /*03d0*/  @P2 LDC R9, c[0x0][0x10] ;  /* 0x00000400ff092b82 */ /* 0x000e220000000800 */
[----:B--2---:R-:W-:Y:S02]  /*03e0*/  @P2 IMAD.MOV.U32 R2, RZ, RZ, R10 ;  /* 0x000000ffff022224 */ /* 0x004fe400078e000a */
[----:B------:R-:W-:Y:S01]  /*03f0*/  @!UP0 UMOV UR6, 0x400 ;  /* 0x0000040000068882 */ /* 0x000fe20000000000 */
[----:B------:R-:W-:-:S04]  /*0400*/  @!UP0 UIADD3 UR4, -UR4, 0x100000, URZ ;  /* 0x0010000004048890 */ /* 0x000fc8000fffe13f */
[----:B------:R-:W-:Y:S02]  /*0410*/  @!UP0 USHF.L.U32 UR5, UR4, 0xb, URZ ;  /* 0x0000000b04058899 */ /* 0x000fe4000800063f */
[----:B------:R-:W-:Y:S01]  /*0420*/  @!UP0 USHF.L.U32 UR4, UR4, 0x1, URZ ;  /* 0x0000000104048899 */ /* 0x000fe2000800063f */
[----:B------:R-:W-:Y:S02]  /*0430*/  @P2 IMAD.MOV.U32 R3, RZ, RZ, RZ ;  /* 0x000000ffff032224 */ /* 0x000fe400078e00ff */
[----:B------:R-:W-:Y:S01]  /*0440*/  @P2 IMAD.MOV.U32 R13, RZ, RZ, RZ ;  /* 0x000000ffff0d2224 */ /* 0x000fe200078e00ff */
[----:B------:R-:W1:Y:S08]  /*0450*/  @!UP0 S2UR UR7, SR_CgaCtaId ;  /* 0x00000000000789c3 */ /* 0x000e700000008800 */
[----:B------:R-:W2:Y:S01]  /*0460*/  @!P2 LDC R7, c[0x0][0xc] ;  /* 0x00000300ff07ab82 */ /* 0x000ea20000000800 */
[----:B0-----:R-:W-:-:S04]  /*0470*/  @P2 IMAD.WIDE.U32 R2, R8, R9, R2 ;  /* 0x0000000908022225 */ /* 0x001fc800078e0002 */
[----:B------:R-:W-:Y:S02]  /*0480*/  IMAD.MOV.U32 R9, RZ, RZ, RZ ;  /* 0x000000ffff097224 */ /* 0x000fe400078e00ff */
[----:B------:R-:W-:Y:S01]  /*0490*/  @P2 IMAD.IADD R3, R3, 0x1, R13 ;  /* 0x0000000103032824 */ /* 0x000fe200078e020d */
[----:B-1----:R-:W-:Y:S01]  /*04a0*/  @!UP0 ULEA UR6, UR7, UR6, 0x18 ;  /* 0x0000000607068291 */ /* 0x002fe2000f8ec03f */
[----:B------:R-:W-:Y:S01]  /*04b0*/  VOTEU.ALL UP0, P0 ;  /* 0x00000000003f7886 */ /* 0x000fe20000000000 */
[----:B------:R-:W-:-:S04]  /*04c0*/  ISETP.NE.AND P0, PT, R5, 0x3, PT ;  /* 0x000000030500780c */ /* 0x000fc80003f05270 */
[----:B------:R-:W-:-:S04]  /*04d0*/  ISETP.EQ.OR P0, PT, R5, RZ, !P0 ;  /* 0x000000ff0500720c */ /* 0x000fc80004702670 */
[----:B------:R-:W-:Y:S01]  /*04e0*/  ISETP.EQ.AND P0, PT, R6, RZ, P0 ;  /* 0x000000ff0600720c */ /* 0x000fe20000702270 */
[----:B------:R-:W0:Y:S02]  /*04f0*/  FENCE.VIEW.ASYNC.S ;  /* 0x00000000000073c6 */ /* 0x000e240000000000 */
[----:B0-----:R0:W3:Y:S01]  /*0500*/  @!UP0 SYNCS.EXCH.64 URZ, [UR6+0x40], UR4 ;  /* 0x00004004063f85b2 */ /* 0x0010e20008000100 */
[----:B--2---:R-:W-:Y:S01]  /*0510*/  @!P2 IMAD.WIDE.U32 R6, R7, R10, R8 ;  /* 0x0000000a0706a225 */ /* 0x004fe200078e0008 */
[----:B------:R-:W-:-:S03]  /*0520*/  SEL R4, RZ, 0x1, !P0 ;  /* 0x00000001ff047807 */ /* 0x000fc60004000000 */
[----:B------:R-:W-:Y:S02]  /*0530*/  @!P2 IMAD.MOV.U32 R2, RZ, RZ, R6 ;  /* 0x000000ffff02a224 */ /* 0x000fe400078e0006 */
[----:B------:R-:W-:Y:S01]  /*0540*/  @!P2 IMAD.MOV.U32 R3, RZ, RZ, R7 ;  /* 0x000000ffff03a224 */ /* 0x000fe200078e0007 */
[----:B------:R-:W-:Y:S01]  /*0550*/  SEL R4, R4, 0x2, P1 ;  /* 0x0000000204047807 */ /* 0x000fe20000800000 */
[----:B------:R0:W3:Y:S01]  /*0560*/  @!UP1 SYNCS.EXCH.64 URZ, [UR6+0x48], UR4 ;  /* 0x00004804063f95b2 */ /* 0x0000e20008000100 */
[----:B------:R-:W-:Y:S01]  /*0570*/  NOP ;  /* 0x0000000000007918 */ /* 0x000fe20000000000 */
[----:B---34-:R-:W-:Y:S06]  /*0580*/  BAR.SYNC.DEFER_BLOCKING 0x0 ;  /* 0x0000000000007b1d */ /* 0x018fec0000010000 */
[----:B------:R-:W-:Y:S05]  /*0590*/  @!P3 BRA `(.L_x_3) ;  /* 0x0000007400bcb947 */ /* 0x000fea0003800000 */
[----:B------:R-:W-:-:S13]  /*05a0*/  ISETP.GT.U32.AND P0, PT, R11, 0x1, PT ;  /* 0x000000010b00780c */ /* 0x000fda0003f04070 */
[----:B0-----:R-:W-:Y:S05]  /*05b0*/  @P0 EXIT ;  /* 0x000000000000094d */ /* 0x001fea0003800000 */
[----:B------:R-:W-:Y:S01]  /*05c0*/  ULDC.64 UR4, c[0x0][0x650] ;  /* 0x0001940000047ab9 */ /* 0x000fe20000000a00 */
[----:B------:R-:W-:Y:S01]  /*05d0*/  PRMT R12, RZ, 0x7610, R12 ;  /* 0x00007610ff0c7816 */ /* 0x000fe2000000000c */
[----:B------:R-:W-:Y:S01]  /*05e0*/  IMAD.MOV.U32 R6, RZ, RZ, -0x1 ;  /* 0xffffffffff067424 */ /* 0x000fe200078e00ff */
[----:B------:R-:W-:Y:S01]  /*05f0*/  ISETP.GE.U32.AND P0, PT, R2, UR4, PT ;  /* 0x0000000402007c0c */ /* 0x000fe2000bf06070 */
[----:B------:R-:W-:Y:S02]  /*0600*/  IMAD.MOV.U32 R7, RZ, RZ, -0x1 ;  /* 0xffffffffff077424 */ /* 0x000fe400078e00ff */
[----:B------:R-:W-:Y:S01]  /*0610*/  IMAD.MOV.U32 R5, RZ, RZ, -0x1 ;  /* 0xffffffffff057424 */ /* 0x000fe200078e00ff */
[----:B------:R-:W-:-:S13]  /*0620*/  ISETP.GE.U32.AND.EX P0, PT, R3, UR5, PT, P0 ;  /* 0x0000000503007c0c */ /* 0x000fda000bf06100 */
[----:B------:R-:W-:Y:S05]  /*0630*/  @P0 BRA `(.L_x_4) ;  /* 0x00000004005c0947 */ /* 0x000fea0003800000 */
[----:B------:R-:W0:Y:S01]  /*0640*/  LDC.64 R16, c[0x0][0x628] ;  /* 0x00018a00ff107b82 */ /* 0x000e220000000a00 */
[----:B------:R-:W-:Y:S02]  /*0650*/  IMAD.MOV.U32 R6, RZ, RZ, R2 ;  /* 0x000000ffff067224 */ /* 0x000fe400078e0002 */
[----:B------:R-:W-:-:S05]  /*0660*/  IMAD.MOV.U32 R7, RZ, RZ, R3 ;  /* 0x000000ffff077224 */ /* 0x000fca00078e0003 */
[----:B------:R-:W1:Y:S08]  /*0670*/  LDC R18, c[0x0][0x630] ;  /* 0x00018c00ff127b82 */ /* 0x000e700000000800 */
[----:B------:R-:W2:Y:S01]  /*0680*/  LDC.64 R20, c[0x0][0x620] ;  /* 0x00018800ff147b82 */ /* 0x000ea20000000a00 */
[----:B0-----:R-:W-:-:S04]  /*0690*/  ISETP.NE.U32.AND P0, PT, R16, RZ, PT ;  /* 0x000000ff1000720c */ /* 0x001fc80003f05070 */
[----:B------:R-:W-:-:S13]  /*06a0*/  ISETP.NE.AND.EX P0, PT, R17, RZ, PT, P0 ;  /* 0x000000ff1100720c */ /* 0x000fda0003f05300 */
[----:B-12---:R-:W-:Y:S05]  /*06b0*/  @!P0 BRA `(.L_x_5) ;  /* 0x0000000000288947 */ /* 0x006fea0003800000 */
[----:B------:R-:W0:Y:S02]  /*06c0*/  LDC R5, c[0x0][0x634] ;  /* 0x00018d00ff057b82 */ /* 0x000e240000000800 */
[----:B0-----:R-:W-:-:S05]  /*06d0*/  IADD3 R5, P0, R2, R5, RZ ;  /* 0x0000000502057210 */ /* 0x001fca0007f1e0ff */
[----:B------:R-:W-:-:S04]  /*06e0*/  IMAD.X R11, RZ, RZ, R3, P0 ;  /* 0x000000ffff0b7224 */ /* 0x000fc800000e0603 */
[----:B------:R-:W-:-:S04]  /*06f0*/  IMAD.WIDE.U32 R6, R11, R16, RZ ;  /* 0x000000100b067225 */ /* 0x000fc800078e00ff */
[----:B------:R-:W-:-:S04]  /*0700*/  IMAD.WIDE.U32 R12, P0, R5, R17, R6 ;  /* 0x00000011050c7225 */ /* 0x000fc80007800006 */
[----:B------:R-:W-:-:S04]  /*0710*/  IMAD.WIDE.U32 R6, R5, R16, RZ ;  /* 0x0000001005067225 */ /* 0x000fc800078e00ff */
[----:B------:R-:W-:Y:S01]  /*0720*/  IMAD.X R15, RZ, RZ, RZ, P0 ;  /* 0x000000ffff0f7224 */ /* 0x000fe200000e06ff */
[----:B------:R-:W-:Y:S01]  /*0730*/  IADD3 RZ, P0, R7, R12, RZ ;  /* 0x0000000c07ff7210 */ /* 0x000fe20007f1e0ff */
[----:B------:R-:W-:-:S04]  /*0740*/  IMAD.MOV.U32 R14, RZ, RZ, R13 ;  /* 0x000000ffff0e7224 */ /* 0x000fc800078e000d */
[----:B------:R-:W-:-:S08]  /*0750*/  IMAD.WIDE.U32.X R6, R11, R17, R14, P0 ;  /* 0x000000110b067225 */ /* 0x000fd000000e040e */
.L_x_5:
[--C-:B------:R-:W-:Y:S01]  /*0760*/  SHF.R.U64 R26, R6, R18, R7.reuse ;  /* 0x00000012061a7219 */ /* 0x100fe20000001207 */
[----:B------:R-:W0:Y:S01]  /*0770*/  LDC.64 R22, c[0x0][0x640] ;  /* 0x00019000ff167b82 */ /* 0x000e220000000a00 */
[----:B------:R-:W-:Y:S01]  /*0780*/  I2FP.F32.U32 R5, R8 ;  /* 0x0000000800057245 */ /* 0x000fe20000201000 */
[----:B------:R-:W-:Y:S01]  /*0790*/  ULDC UR4, c[0x0][0x150] ;  /* 0x0000540000047ab9 */ /* 0x000fe20000000800 */
[----:B------:R-:W-:Y:S02]  /*07a0*/  SHF.R.U32.HI R6, RZ, R18, R7 ;  /* 0x00000012ff067219 */ /* 0x000fe40000011607 */
[----:B------:R-:W-:Y:S01]  /*07b0*/  IADD3 R11, P0, RZ, -R26, RZ ;  /* 0x8000001aff0b7210 */ /* 0x000fe20007f1e0ff */
[----:B------:R-:W-:Y:S01]  /*07c0*/  FMUL R5, R5, UR4 ;  /* 0x0000000405057c20 */ /* 0x000fe20008400000 */
[----:B------:R-:W-:Y:S01]  /*07d0*/  ULDC UR4, c[0x0][0x154] ;  /* 0x0000550000047ab9 */ /* 0x000fe20000000800 */
[----:B------:R-:W1:Y:S02]  /*07e0*/  LDC R14, c[0x0][0x618] ;  /* 0x00018600ff0e7b82 */ /* 0x000e640000000800 */
[----:B------:R-:W-:-:S02]  /*07f0*/  IMAD.X R13, RZ, RZ, ~R6, P0 ;  /* 0x000000ffff0d7224 */ /* 0x000fc400000e0e06 */
[----:B------:R-:W2:Y:S01]  /*0800*/  F2I.U32.TRUNC.NTZ R5, R5 ;  /* 0x0000000500057305 */ /* 0x000ea2000020f000 */
[----:B------:R-:W-:-:S03]  /*0810*/  IMAD.WIDE.U32 R6, R11, R20, R2 ;  /* 0x000000140b067225 */ /* 0x000fc600078e0002 */
[----:B------:R-:W3:Y:S01]  /*0820*/  LDC R9, c[0x0][0x144] ;  /* 0x00005100ff097b82 */ /* 0x000ee20000000800 */
[----:B------:R-:W-:-:S04]  /*0830*/  IMAD R12, R13, R20, RZ ;  /* 0x000000140d0c7224 */ /* 0x000fc800078e02ff */
[----:B------:R-:W-:Y:S02]  /*0840*/  IMAD R11, R11, R21, R12 ;  /* 0x000000150b0b7224 */ /* 0x000fe400078e020c */
[----:B------:R-:W-:Y:S01]  /*0850*/  IMAD.MOV.U32 R12, RZ, RZ, 0x1 ;  /* 0x00000001ff0c7424 */ /* 0x000fe200078e00ff */
[----:B------:R-:W4:Y:S01]  /*0860*/  LDC R18, c[0x0][0x608] ;  /* 0x00018200ff127b82 */ /* 0x000f220000000800 */
[----:B------:R-:W-:Y:S01]  /*0870*/  IMAD.IADD R11, R7, 0x1, R11 ;  /* 0x00000001070b7824 */ /* 0x000fe200078e020b */
[----:B0-----:R-:W-:Y:S01]  /*0880*/  ISETP.NE.U32.AND P0, PT, R22, RZ, PT ;  /* 0x000000ff1600720c */ /* 0x001fe20003f05070 */
[----:B--2---:R-:W-:-:S03]  /*0890*/  IMAD.MOV R7, RZ, RZ, -R5 ;  /* 0x000000ffff077224 */ /* 0x004fc600078e0a05 */
[----:B------:R-:W-:Y:S02]  /*08a0*/  ISETP.NE.AND.EX P0, PT, R23, RZ, PT, P0 ;  /* 0x000000ff1700720c */ /* 0x000fe40003f05300 */
[----:B------:R-:W0:Y:S01]  /*08b0*/  LDC R13, c[0x0][0x658] ;  /* 0x00019600ff0d7b82 */ /* 0x000e220000000800 */
[--C-:B-1----:R-:W-:Y:S02]  /*08c0*/  SHF.R.U64 R16, R6, R14, R11.reuse ;  /* 0x0000000e06107219 */ /* 0x102fe4000000120b */
[----:B------:R-:W-:Y:S02]  /*08d0*/  I2FP.F32.U32 R6, R10 ;  /* 0x0000000a00067245 */ /* 0x000fe40000201000 */
[----:B------:R-:W-:-:S03]  /*08e0*/  SHF.R.U32.HI R11, RZ, R14, R11 ;  /* 0x0000000eff0b7219 */ /* 0x000fc6000001160b */
[----:B------:R-:W1:Y:S01]  /*08f0*/  LDC R17, c[0x0][0x148] ;  /* 0x00005200ff117b82 */ /* 0x000e620000000800 */
[----:B---3--:R-:W-:Y:S02]  /*0900*/  IMAD R5, R9, R7, R8 ;  /* 0x0000000709057224 */ /* 0x008fe400078e0208 */
[----:B------:R-:W-:Y:S01]  /*0910*/  FMUL R7, R6, UR4 ;  /* 0x0000000406077c20 */ /* 0x000fe20008400000 */
[----:B------:R-:W-:-:S03]  /*0920*/  IMAD.MOV.U32 R6, RZ, RZ, -0x1 ;  /* 0xffffffffff067424 */ /* 0x000fc600078e00ff */
[----:B------:R2:W3:Y:S01]  /*0930*/  F2I.U32.TRUNC.NTZ R15, R7 ;  /* 0x00000007000f7305 */ /* 0x0004e2000020f000 */
[----:B------:R-:W1:Y:S01]  /*0940*/  LDC R21, c[0x0][0x600] ;  /* 0x00018000ff157b82 */ /* 0x000e620000000800 */
[-CC-:B----4-:R-:W-:Y:S02]  /*0950*/  SHF.R.U64 R27, R16, R18.reuse, R11.reuse ;  /* 0x00000012101b7219 */ /* 0x190fe4000000120b */
[----:B------:R-:W-:-:S05]  /*0960*/  SHF.R.U32.HI R8, RZ, R18, R11 ;  /* 0x00000012ff087219 */ /* 0x000fca000001160b */
[----:B------:R-:W4:Y:S01]  /*0970*/  LDC R20, c[0x0][0x648] ;  /* 0x00019200ff147b82 */ /* 0x000f220000000800 */
[-CC-:B0-----:R-:W-:Y:S02]  /*0980*/  SHF.R.U64 R18, R27, R13.reuse, R8.reuse ;  /* 0x0000000d1b127219 */ /* 0x181fe40000001208 */
[-C--:B------:R-:W-:Y:S02]  /*0990*/  SHF.L.U32 R6, R6, R13.reuse, RZ ;  /* 0x0000000d06067219 */ /* 0x080fe400000006ff */
[-C--:B------:R-:W-:Y:S02]  /*09a0*/  SHF.R.U32.HI R8, RZ, R13.reuse, R8 ;  /* 0x0000000dff087219 */ /* 0x080fe40000011608 */
[----:B------:R-:W-:Y:S01]  /*09b0*/  LOP3.LUT R14, RZ, R6, RZ, 0x33, !PT ;  /* 0x00000006ff0e7212 */ /* 0x000fe200078e33ff */
[----:B------:R-:W0:Y:S01]  /*09c0*/  LDC R25, c[0x0][0x638] ;  /* 0x00018e00ff197b82 */ /* 0x000e220000000800 */
[----:B------:R-:W-:Y:S01]  /*09d0*/  SHF.L.U32 R11, R12, R13, RZ ;  /* 0x0000000d0c0b7219 */ /* 0x000fe200000006ff */
[----:B------:R-:W-:-:S02]  /*09e0*/  IMAD.MOV.U32 R6, RZ, RZ, R18 ;  /* 0x000000ffff067224 */ /* 0x000fc400078e0012 */
[----:B--2---:R-:W-:-:S04]  /*09f0*/  IMAD.MOV.U32 R7, RZ, RZ, R8 ;  /* 0x000000ffff077224 */ /* 0x004fc800078e0008 */
[----:B------:R-:W2:Y:S01]  /*0a00*/  LDC R24, c[0x0][0x610] ;  /* 0x00018400ff187b82 */ /* 0x000ea20000000800 */
[----:B---3--:R-:W-:Y:S05]  /*0a10*/  @!P0 BRA `(.L_x_6) ;  /* 0x0000000000288947 */ /* 0x008fea0003800000 */
[----:B------:R-:W3:Y:S02]  /*0a20*/  LDC R13, c[0x0][0x64c] ;  /* 0x00019300ff0d7b82 */ /* 0x000ee40000000800 */
[----:B---3--:R-:W-:-:S05]  /*0a30*/  IADD3 R13, P0, R18, R13, RZ ;  /* 0x0000000d120d7210 */ /* 0x008fca0007f1e0ff */
        /* <DEDUP_REMOVED lines=8> */
.L_x_6:
[----:B----4-:R-:W-:Y:S01]  /*0ac0*/  SHF.R.U64 R6, R6, R20, R7 ;  /* 0x0000001406067219 */ /* 0x010fe20000001207 */
[----:B-1----:R-:W-:Y:S01]  /*0ad0*/  VIADD R7, R21, 0xffffffff ;  /* 0xffffffff15077836 */ /* 0x002fe20000000000 */
[----:B------:R-:W-:Y:S01]  /*0ae0*/  LOP3.LUT R14, R27, R14, RZ, 0xc0, !PT ;  /* 0x0000000e1b0e7212 */ /* 0x000fe200078ec0ff */
[----:B------:R-:W-:Y:S02]  /*0af0*/  IMAD.MOV R15, RZ, RZ, -R15 ;  /* 0x000000ffff0f7224 */ /* 0x000fe400078e0a0f */
[----:B------:R-:W-:Y:S01]  /*0b00*/  IMAD.MOV R8, RZ, RZ, -R6 ;  /* 0x000000ffff087224 */ /* 0x000fe200078e0a06 */
[----:B------:R-:W-:Y:S01]  /*0b10*/  LOP3.LUT R7, R16, R7, RZ, 0xc0, !PT ;  /* 0x0000000710077212 */ /* 0x000fe200078ec0ff */
[----:B------:R-:W-:Y:S02]  /*0b20*/  IMAD R14, R11, R6, R14 ;  /* 0x000000060b0e7224 */ /* 0x000fe400078e020e */
[----:B------:R-:W-:Y:S02]  /*0b30*/  @P2 IMAD R5, R17, R15, R10 ;  /* 0x0000000f11052224 */ /* 0x000fe400078e020a */
[----:B0-----:R-:W-:-:S02]  /*0b40*/  IMAD R6, R8, R25, R18 ;  /* 0x0000001908067224 */ /* 0x001fc400078e0212 */
[----:B--2---:R-:W-:Y:S02]  /*0b50*/  IMAD R5, R14, R24, R5 ;  /* 0x000000180e057224 */ /* 0x004fe400078e0205 */
[----:B------:R-:W-:Y:S02]  /*0b60*/  IMAD R6, R6, R21, R7 ;  /* 0x0000001506067224 */ /* 0x000fe400078e0207 */
[----:B------:R-:W-:-:S03]  /*0b70*/  IMAD.MOV.U32 R12, RZ, RZ, 0x1 ;  /* 0x00000001ff0c7424 */ /* 0x000fc600078e00ff */
[----:B------:R-:W-:Y:S02]  /*0b80*/  SEL R7, R6, R5, !P2 ;  /* 0x0000000506077207 */ /* 0x000fe40005000000 */
[----:B------:R-:W-:Y:S01]  /*0b90*/  SEL R6, R5, R6, !P2 ;  /* 0x0000000605067207 */ /* 0x000fe20005000000 */
[----:B------:R-:W-:-:S07]  /*0ba0*/  IMAD.MOV.U32 R5, RZ, RZ, R26 ;  /* 0x000000ffff057224 */ /* 0x000fce00078e001a */
.L_x_4:
[----:B------:R-:W-:-:S08]  /*0bb0*/  NOP ;  /* 0x0000000000007918 */ /* 0x000fd00000000000 */
[----:B------:R-:W0:Y:S02]  /*0bc0*/  USETMAXREG.TRY_ALLOC.CTAPOOL UP0, 0xe8 ;  /* 0x000000e8000079c8 */ /* 0x000e240008000600 */
[----:B0-----:R-:W-:-:S13]  /*0bd0*/  PLOP3.LUT P0, PT, PT, PT, UP0, 0x80, 0x0 ;  /* 0x000000000000781c */ /* 0x001fda0003f0f008 */
[----:B------:R-:W-:Y:S05]  /*0be0*/  @!P0 BRA `(.L_x_4) ;  /* 0xfffffffc00f08947 */ /* 0x000fea000383ffff */
[----:B------:R-:W-:Y:S01]  /*0bf0*/  ULDC.64 UR4, c[0x0][0x598] ;  /* 0x0001660000047ab9 */ /* 0x000fe20000000a00 */
[----:B------:R-:W-:Y:S01]  /*0c00*/  ULDC.64 UR16, c[0x0][0x208] ;  /* 0x0000820000107ab9 */ /* 0x000fe20000000a00 */
[----:B------:R-:W-:-:S04]  /*0c10*/  ISETP.NE.U32.AND P0, PT, RZ, UR4, PT ;  /* 0x00000004ff007c0c */ /* 0x000fc8000bf05070 */
[----:B------:R-:W-:-:S13]  /*0c20*/  ISETP.NE.AND.EX P0, PT, RZ, UR5, PT, P0 ;  /* 0x00000005ff007c0c */ /* 0x000fda000bf05300 */
[----:B------:R-:W-:Y:S05]  /*0c30*/  @!P0 BRA `(.L_x_7) ;  /* 0x00000000001c8947 */ /* 0x000fea0003800000 */
[----:B------:R-:W0:Y:S02]  /*0c40*/  LDC.64 R8, c[0x0][0x598] ;  /* 0x00016600ff087b82 */ /* 0x000e240000000a00 */
[----:B0-----:R-:W2:Y:S02]  /*0c50*/  LDG.E.64 R8, desc[UR16][R8.64] ;  /* 0x0000001008087981 */ /* 0x001ea4000c1e1b00 */
[----:B--2---:R-:W-:-:S04]  /*0c60*/  ISETP.NE.U32.AND P0, PT, R8, RZ, PT ;  /* 0x000000ff0800720c */ /* 0x004fc80003f05070 */
[----:B------:R-:W-:-:S13]  /*0c70*/  ISETP.NE.AND.EX P0, PT, R9, RZ, PT, P0 ;  /* 0x000000ff0900720c */ /* 0x000fda0003f05300 */
[----:B------:R-:W-:Y:S05]  /*0c80*/  @!P0 BRA `(.L_x_7) ;  /* 0x0000000000088947 */ /* 0x000fea0003800000 */
[----:B------:R0:W5:Y:S01]  /*0c90*/  LD.E R8, desc[UR16][R8.64] ;  /* 0x0000001008087980 */ /* 0x000162000c101900 */
[----:B------:R-:W-:Y:S05]  /*0ca0*/  BRA `(.L_x_8) ;  /* 0x0000000000207947 */ /* 0x000fea0003800000 */
.L_x_7:
[----:B------:R-:W-:Y:S02]  /*0cb0*/  ULDC.64 UR4, c[0x0][0x588] ;  /* 0x0001620000047ab9 */ /* 0x000fe40000000a00 */
[----:B------:R-:W-:-:S04]  /*0cc0*/  ISETP.NE.U32.AND P0, PT, RZ, UR4, PT ;  /* 0x00000004ff007c0c */ /* 0x000fc8000bf05070 */
[----:B------:R-:W-:-:S13]  /*0cd0*/  ISETP.NE.AND.EX P0, PT, RZ, UR5, PT, P0 ;  /* 0x00000005ff007c0c */ /* 0x000fda000bf05300 */
[----:B------:R-:W-:Y:S05]  /*0ce0*/  @!P0 BRA `(.L_x_9) ;  /* 0x00000000000c8947 */ /* 0x000fea0003800000 */
[----:B------:R-:W0:Y:S02]  /*0cf0*/  LDC.64 R8, c[0x0][0x588] ;  /* 0x00016200ff087b82 */ /* 0x000e240000000a00 */
[----:B0-----:R1:W5:Y:S01]  /*0d00*/  LDG.E R8, desc[UR16][R8.64] ;  /* 0x0000001008087981 */ /* 0x001362000c1e1900 */
[----:B------:R-:W-:Y:S05]  /*0d10*/  BRA `(.L_x_8) ;  /* 0x0000000000047947 */ /* 0x000fea0003800000 */
.L_x_9:
[----:B------:R-:W2:Y:S02]  /*0d20*/  LDC R8, c[0x0][0x580] ;  /* 0x00016000ff087b82 */ /* 0x000ea40000000800 */
.L_x_8:
[----:B------:R-:W-:Y:S02]  /*0d30*/  ULDC.64 UR4, c[0x0][0x5a0] ;  /* 0x0001680000047ab9 */ /* 0x000fe40000000a00 */
[----:B------:R-:W-:-:S04]  /*0d40*/  ISETP.NE.U32.AND P0, PT, RZ, UR4, PT ;  /* 0x00000004ff007c0c */ /* 0x000fc8000bf05070 */
[----:B------:R-:W-:-:S13]  /*0d50*/  ISETP.NE.AND.EX P0, PT, RZ, UR5, PT, P0 ;  /* 0x00000005ff007c0c */ /* 0x000fda000bf05300 */
[----:B------:R-:W-:Y:S05]  /*0d60*/  @!P0 BRA `(.L_x_10) ;  /* 0x00000000001c8947 */ /* 0x000fea0003800000 */
[----:B------:R-:W3:Y:S02]  /*0d70*/  LDC.64 R10, c[0x0][0x5a0] ;  /* 0x00016800ff0a7b82 */ /* 0x000ee40000000a00 */
[----:B---3--:R-:W3:Y:S02]  /*0d80*/  LDG.E.64 R10, desc[UR16][R10.64] ;  /* 0x000000100a0a7981 */ /* 0x008ee4000c1e1b00 */
[----:B---3--:R-:W-:-:S04]  /*0d90*/  ISETP.NE.U32.AND P0, PT, R10, RZ, PT ;  /* 0x000000ff0a00720c */ /* 0x008fc80003f05070 */
[----:B------:R-:W-:-:S13]  /*0da0*/  ISETP.NE.AND.EX P0, PT, R11, RZ, PT, P0 ;  /* 0x000000ff0b00720c */ /* 0x000fda0003f05300 */
[----:B------:R-:W-:Y:S05]  /*0db0*/  @!P0 BRA `(.L_x_10) ;  /* 0x0000000000088947 */ /* 0x000fea0003800000 */
[----:B01----:R0:W5:Y:S01]  /*0dc0*/  LD.E R9, desc[UR16][R10.64] ;  /* 0x000000100a097980 */ /* 0x003162000c101900 */
[----:B------:R-:W-:Y:S05]  /*0dd0*/  BRA `(.L_x_11) ;  /* 0x0000000000207947 */ /* 0x000fea0003800000 */
.L_x_10:
[----:B------:R-:W-:Y:S02]  /*0de0*/  ULDC.64 UR4, c[0x0][0x590] ;  /* 0x0001640000047ab9 */ /* 0x000fe40000000a00 */
[----:B------:R-:W-:-:S04]  /*0df0*/  ISETP.NE.U32.AND P0, PT, RZ, UR4, PT ;  /* 0x00000004ff007c0c */ /* 0x000fc8000bf05070 */
[----:B------:R-:W-:-:S13]  /*0e00*/  ISETP.NE.AND.EX P0, PT, RZ, UR5, PT, P0 ;  /* 0x00000005ff007c0c */ /* 0x000fda000bf05300 */
[----:B------:R-:W-:Y:S05]  /*0e10*/  @!P0 BRA `(.L_x_12) ;  /* 0x00000000000c8947 */ /* 0x000fea0003800000 */
[----:B------:R-:W0:Y:S02]  /*0e20*/  LDC.64 R10, c[0x0][0x590] ;  /* 0x00016400ff0a7b82 */ /* 0x000e240000000a00 */
[----:B01----:R1:W5:Y:S01]  /*0e30*/  LDG.E R9, desc[UR16][R10.64] ;  /* 0x000000100a097981 */ /* 0x003362000c1e1900 */
[----:B------:R-:W-:Y:S05]  /*0e40*/  BRA `(.L_x_11) ;  /* 0x0000000000047947 */ /* 0x000fea0003800000 */
.L_x_12:
[----:B01----:R-:W3:Y:S02]  /*0e50*/  LDC R9, c[0x0][0x584] ;  /* 0x00016100ff097b82 */ /* 0x003ee40000000800 */
.L_x_11:
[----:B------:R-:W-:-:S13]  /*0e60*/  LOP3.LUT P0, RZ, R12, 0xff, RZ, 0xc0, !PT ;  /* 0x000000ff0cff7812 */ /* 0x000fda000780c0ff */
[----:B------:R-:W-:Y:S05]  /*0e70*/  @!P0 EXIT ;  /* 0x000000000000894d */ /* 0x000fea0003800000 */
[----:B------:R-:W-:Y:S01]  /*0e80*/  ULDC UR4, c[0x0][0x28c] ;  /* 0x0000a30000047ab9 */ /* 0x000fe20000000800 */
[----:B------:R-:W-:Y:S01]  /*0e90*/  LOP3.LUT R138, R4, 0x1, RZ, 0xfc, !PT ;  /* 0x00000001048a7812 */ /* 0x000fe200078efcff */
[----:B------:R-:W-:-:S04]  /*0ea0*/  UIADD3 UR4, UR4, 0x7f, URZ ;  /* 0x0000007f04047890 */ /* 0x000fc8000fffe03f */
[----:B------:R-:W-:-:S04]  /*0eb0*/  USHF.R.S32.HI UR5, URZ, 0x1f, UR4 ;  /* 0x0000001f3f057899 */ /* 0x000fc80008011404 */
[----:B------:R-:W-:-:S03]  /*0ec0*/  ULEA.HI UR5, UR5, UR4, URZ, 0x7 ;  /* 0x0000000405057291 */ /* 0x000fc6000f8f383f */
[----:B------:R-:W-:Y:S01]  /*0ed0*/  UMOV UR4, URZ ;  /* 0x0000003f00047c82 */ /* 0x000fe20008000000 */
[----:B------:R-:W-:-:S03]  /*0ee0*/  USHF.R.S32.HI UR9, URZ, 0x7, UR5 ;  /* 0x000000073f097899 */ /* 0x000fc60008011405 */
[----:B------:R-:W-:-:S09]  /*0ef0*/  UMOV UR5, URZ ;  /* 0x0000003f00057c82 */ /* 0x000fd20008000000 */
.L_x_165:
[----:B01----:R-:W-:Y:S01]  /*0f00*/  LOP3.LUT R10, R0, 0x80, RZ, 0xc0, !PT ;  /* 0x00000080000a7812 */ /* 0x003fe200078ec0ff */
[----:B------:R-:W0:Y:S01]  /*0f10*/  S2UR UR13, SR_CgaCtaId ;  /* 0x00000000000d79c3 */ /* 0x000e220000008800 */
[----:B------:R-:W-:Y:S01]  /*0f20*/  UMOV UR12, 0x400 ;  /* 0x00000400000c7882 */ /* 0x000fe20000000000 */
[----:B------:R-:W-:Y:S01]  /*0f30*/  UMOV UR6, URZ ;  /* 0x0000003f00067c82 */ /* 0x000fe20008000000 */
[----:B------:R-:W-:Y:S01]  /*0f40*/  SHF.R.U32.HI R10, RZ, 0x7, R10 ;  /* 0x00000007ff0a7819 */ /* 0x000fe2000001160a */
[----:B------:R-:W-:Y:S01]  /*0f50*/  UMOV UR7, URZ ;  /* 0x0000003f00077c82 */ /* 0x000fe20008000000 */
[----:B------:R-:W-:Y:S01]  /*0f60*/  UMOV UR18, UR5 ;  /* 0x0000000500127c82 */ /* 0x000fe20008000000 */
[----:B------:R-:W-:Y:S02]  /*0f70*/  CS2R R14, SRZ ;  /* 0x00000000000e7805 */ /* 0x000fe4000001ff00 */
[----:B------:R-:W-:Y:S01]  /*0f80*/  CS2R R12, SRZ ;  /* 0x00000000000c7805 */ /* 0x000fe2000001ff00 */
[----:B------:R-:W1:Y:S01]  /*0f90*/  LDC R11, c[0x0][0x28c] ;  /* 0x0000a300ff0b7b82 */ /* 0x000e620000000800 */
[----:B------:R-:W4:Y:S01]  /*0fa0*/  SHFL.IDX PT, R10, R10, RZ, 0x1f ;  /* 0x00001fff0a0a7589 */ /* 0x000f2200000e0000 */
[----:B------:R-:W-:-:S02]  /*0fb0*/  CS2R R16, SRZ ;  /* 0x0000000000107805 */ /* 0x000fc4000001ff00 */
[----:B------:R-:W-:Y:S02]  /*0fc0*/  CS2R R18, SRZ ;  /* 0x0000000000127805 */ /* 0x000fe4000001ff00 */
[----:B------:R-:W-:Y:S02]  /*0fd0*/  CS2R R20, SRZ ;  /* 0x0000000000147805 */ /* 0x000fe4000001ff00 */
[----:B------:R-:W-:Y:S02]  /*0fe0*/  CS2R R22, SRZ ;  /* 0x0000000000167805 */ /* 0x000fe4000001ff00 */
[----:B------:R-:W-:Y:S02]  /*0ff0*/  CS2R R88, SRZ ;  /* 0x0000000000587805 */ /* 0x000fe4000001ff00 */
[----:B------:R-:W-:Y:S02]  /*1000*/  CS2R R90, SRZ ;  /* 0x00000000005a7805 */ /* 0x000fe4000001ff00 */
        /* <DEDUP_REMOVED lines=16> */
[----:B-1----:R-:W-:Y:S02]  /*1110*/  ISETP.GE.AND P0, PT, R11, 0x1, PT ;  /* 0x000000010b00780c */ /* 0x002fe40003f06270 */
[----:B------:R-:W-:Y:S02]  /*1120*/  CS2R R124, SRZ ;  /* 0x00000000007c7805 */ /* 0x000fe4000001ff00 */
[----:B----4-:R-:W-:-:S02]  /*1130*/  R2UR UR8, R10 ;  /* 0x000000000a0872ca */ /* 0x010fc400000e0000 */
[----:B------:R-:W-:Y:S02]  /*1140*/  CS2R R126, SRZ ;  /* 0x00000000007e7805 */ /* 0x000fe4000001ff00 */
[----:B------:R-:W-:Y:S02]  /*1150*/  CS2R R128, SRZ ;  /* 0x0000000000807805 */ /* 0x000fe4000001ff00 */
[----:B------:R-:W-:Y:S02]  /*1160*/  CS2R R130, SRZ ;  /* 0x0000000000827805 */ /* 0x000fe4000001ff00 */
[----:B------:R-:W-:Y:S02]  /*1170*/  CS2R R132, SRZ ;  /* 0x0000000000847805 */ /* 0x000fe4000001ff00 */
[----:B------:R-:W-:Y:S02]  /*1180*/  CS2R R134, SRZ ;  /* 0x0000000000867805 */ /* 0x000fe4000001ff00 */
[----:B------:R-:W-:Y:S01]  /*1190*/  CS2R R136, SRZ ;  /* 0x0000000000887805 */ /* 0x000fe2000001ff00 */
[----:B------:R-:W-:Y:S01]  /*11a0*/  IMAD.MOV.U32 R139, RZ, RZ, RZ ;  /* 0x000000ffff8b7224 */ /* 0x000fe200078e00ff */
[----:B------:R-:W-:Y:S01]  /*11b0*/  CS2R R24, SRZ ;  /* 0x0000000000187805 */ /* 0x000fe2000001ff00 */
[----:B------:R-:W-:Y:S01]  /*11c0*/  IMAD.MOV.U32 R141, RZ, RZ, RZ ;  /* 0x000000ffff8d7224 */ /* 0x000fe200078e00ff */
[----:B---3--:R-:W-:Y:S01]  /*11d0*/  CS2R R26, SRZ ;  /* 0x00000000001a7805 */ /* 0x008fe2000001ff00 */
[----:B------:R-:W-:Y:S01]  /*11e0*/  IMAD.U32 R142, RZ, RZ, UR4 ;  /* 0x00000004ff8e7e24 */ /* 0x000fe2000f8e00ff */
[----:B------:R-:W-:Y:S01]  /*11f0*/  CS2R R28, SRZ ;  /* 0x00000000001c7805 */ /* 0x000fe2000001ff00 */
[----:B------:R-:W-:Y:S01]  /*1200*/  ULEA.HI UR10, UR8, UR8, URZ, 0x1 ;  /* 0x00000008080a7291 */ /* 0x000fe2000f8f083f */
[----:B------:R-:W-:-:S02]  /*1210*/  CS2R R30, SRZ ;  /* 0x00000000001e7805 */ /* 0x000fc4000001ff00 */
[----:B------:R-:W-:Y:S02]  /*1220*/  CS2R R32, SRZ ;  /* 0x0000000000207805 */ /* 0x000fe4000001ff00 */
[----:B------:R-:W-:Y:S01]  /*1230*/  CS2R R34, SRZ ;  /* 0x0000000000227805 */ /* 0x000fe2000001ff00 */
[----:B------:R-:W-:Y:S01]  /*1240*/  ULOP3.LUT UR11, UR10, 0x7fffe, URZ, 0xc0, !UPT ;  /* 0x0007fffe0a0b7892 */ /* 0x000fe2000f8ec03f */
[----:B------:R-:W-:Y:S01]  /*1250*/  CS2R R36, SRZ ;  /* 0x0000000000247805 */ /* 0x000fe2000001ff00 */
[----:B0-----:R-:W-:Y:S01]  /*1260*/  ULEA UR10, UR13, UR12, 0x18 ;  /* 0x0000000c0d0a7291 */ /* 0x001fe2000f8ec03f */
[----:B------:R-:W-:Y:S01]  /*1270*/  CS2R R38, SRZ ;  /* 0x0000000000267805 */ /* 0x000fe2000001ff00 */
[----:B------:R-:W-:Y:S01]  /*1280*/  UIADD3 UR11, UR8, -UR11, URZ ;  /* 0x8000000b080b7290 */ /* 0x000fe2000fffe03f */
[----:B------:R-:W-:Y:S02]  /*1290*/  CS2R R40, SRZ ;  /* 0x0000000000287805 */ /* 0x000fe4000001ff00 */
[----:B------:R-:W-:Y:S01]  /*12a0*/  CS2R R42, SRZ ;  /* 0x00000000002a7805 */ /* 0x000fe2000001ff00 */
[----:B------:R-:W-:Y:S01]  /*12b0*/  UMOV UR8, URZ ;  /* 0x0000003f00087c82 */ /* 0x000fe20008000000 */
[----:B------:R-:W-:Y:S01]  /*12c0*/  ULEA UR11, UR11, UR10, 0xd ;  /* 0x0000000a0b0b7291 */ /* 0x000fe2000f8e683f */
[----:B------:R-:W-:-:S02]  /*12d0*/  CS2R R44, SRZ ;  /* 0x00000000002c7805 */ /* 0x000fc4000001ff00 */
[----:B------:R-:W-:Y:S02]  /*12e0*/  CS2R R46, SRZ ;  /* 0x00000000002e7805 */ /* 0x000fe4000001ff00 */
[----:B------:R-:W-:Y:S01]  /*12f0*/  CS2R R48, SRZ ;  /* 0x0000000000307805 */ /* 0x000fe2000001ff00 */
[----:B------:R-:W-:Y:S01]  /*1300*/  UIADD3 UR11, UR11, 0x100, URZ ;  /* 0x000001000b0b7890 */ /* 0x000fe2000fffe03f */
[----:B------:R-:W-:Y:S02]  /*1310*/  CS2R R50, SRZ ;  /* 0x0000000000327805 */ /* 0x000fe4000001ff00 */
[----:B------:R-:W-:Y:S02]  /*1320*/  CS2R R52, SRZ ;  /* 0x0000000000347805 */ /* 0x000fe4000001ff00 */
[----:B------:R-:W-:Y:S01]  /*1330*/  CS2R R54, SRZ ;  /* 0x0000000000367805 */ /* 0x000fe2000001ff00 */
[----:B------:R-:W-:Y:S01]  /*1340*/  USHF.R.U32.HI UR11, URZ, 0x4, UR11 ;  /* 0x000000043f0b7899 */ /* 0x000fe2000801160b */
[----:B------:R-:W-:-:S02]  /*1350*/  CS2R R56, SRZ ;  /* 0x0000000000387805 */ /* 0x000fc4000001ff00 */
[----:B------:R-:W-:Y:S02]  /*1360*/  CS2R R58, SRZ ;  /* 0x00000000003a7805 */ /* 0x000fe4000001ff00 */
[----:B------:R-:W-:Y:S01]  /*1370*/  CS2R R60, SRZ ;  /* 0x00000000003c7805 */ /* 0x000fe2000001ff00 */
[----:B------:R-:W-:Y:S01]  /*1380*/  ULOP3.LUT UR11, UR11, 0x3fff, URZ, 0xc0, !UPT ;  /* 0x00003fff0b0b7892 */ /* 0x000fe2000f8ec03f */
        /* <DEDUP_REMOVED lines=12> */
[----:B------:R-:W-:Y:S01]  /*1450*/  CS2R R86, SRZ ;  /* 0x0000000000567805 */ /* 0x000fe2000001ff00 */
[----:B------:R-:W-:Y:S06]  /*1460*/  @!P0 BRA `(.L_x_13) ;  /* 0x0000000800608947 */ /* 0x000fec0003800000 */
[----:B------:R-:W-:-:S13]  /*1470*/  ISETP.NE.AND P1, PT, R138, 0x3, PT ;  /* 0x000000038a00780c */ /* 0x000fda0003f25270 */
[----:B------:R-:W-:Y:S05]  /*1480*/  @!P1 BRA `(.L_x_14) ;  /* 0x0000000000049947 */ /* 0x000fea0003800000 */
[----:B------:R-:W-:Y:S01]  /*1490*/  BPT.TRAP 0x1 ;  /* 0x000000040000795c */ /* 0x000fe20000300000 */
.L_x_14:
[----:B------:R-:W-:Y:S01]  /*14a0*/  ULEA UR6, UR5, UR10, 0x3 ;  /* 0x0000000a05067291 */ /* 0x000fe2000f8e183f */
[----:B------:R-:W-:-:S05]  /*14b0*/  IMAD.U32 R10, RZ, RZ, UR4 ;  /* 0x00000004ff0a7e24 */ /* 0x000fca000f8e00ff */
[----:B------:R-:W-:-:S04]  /*14c0*/  SHF.L.U32 R10, R10, 0x1f, RZ ;  /* 0x0000001f0a0a7819 */ /* 0x000fc800000006ff */
[----:B------:R0:W1:Y:S01]  /*14d0*/  SYNCS.PHASECHK.TRANS64.TRYWAIT P0, [UR6], R10 ;  /* 0x0000000aff0075a7 */ /* 0x0000620008000146 */
[----:B------:R-:W-:Y:S05]  /*14e0*/  @!P1 BRA `(.L_x_15) ;  /* 0x0000000000049947 */ /* 0x000fea0003800000 */
[----:B------:R-:W-:Y:S01]  /*14f0*/  BPT.TRAP 0x1 ;  /* 0x000000040000795c */ /* 0x000fe20000300000 */
.L_x_15:
[----:B-1----:R-:W-:Y:S05]  /*1500*/  @P0 BRA `(.L_x_16) ;  /* 0x0000000000080947 */ /* 0x002fea0003800000 */
[----:B------:R-:W1:Y:S02]  /*1510*/  SYNCS.PHASECHK.TRANS64.TRYWAIT P0, [UR6], R10 ;  /* 0x0000000aff0075a7 */ /* 0x000e640008000146 */
[----:B-1----:R-:W-:Y:S05]  /*1520*/  @!P0 BRA `(.L_x_17) ;  /* 0x0000007c00388947 */ /* 0x002fea0003800000 */
.L_x_16:
[----:B------:R-:W-:Y:S01]  /*1530*/  UIADD3 UR6, UR10, 0xc100, URZ ;  /* 0x0000c1000a067890 */ /* 0x000fe2000fffe03f */
[----:B------:R-:W-:Y:S01]  /*1540*/  WARPGROUP.ARRIVE ;  /* 0x00000000000079c5 */ /* 0x000fe20000000000 */
[----:B------:R-:W-:Y:S01]  /*1550*/  ULOP3.LUT UR8, UR11, 0x10000, URZ, 0xfc, !UPT ;  /* 0x000100000b087892 */ /* 0x000fe2000f8efc3f */
[----:B------:R-:W-:Y:S01]  /*1560*/  CS2R R14, SRZ ;  /* 0x00000000000e7805 */ /* 0x000fe2000001ff00 */
[----:B------:R-:W-:Y:S01]  /*1570*/  USHF.R.U32.HI UR6, URZ, 0x4, UR6 ;  /* 0x000000043f067899 */ /* 0x000fe20008011606 */
[----:B------:R-:W-:Y:S01]  /*1580*/  CS2R R12, SRZ ;  /* 0x00000000000c7805 */ /* 0x000fe2000001ff00 */
[----:B------:R-:W-:Y:S01]  /*1590*/  UMOV UR13, 0x40000040 ;  /* 0x40000040000d7882 */ /* 0x000fe20000000000 */
[----:B------:R-:W-:Y:S01]  /*15a0*/  UMOV UR15, 0x40000040 ;  /* 0x40000040000f7882 */ /* 0x000fe20000000000 */
[----:B------:R-:W-:Y:S01]  /*15b0*/  ULOP3.LUT UR6, UR6, 0x3fff, URZ, 0xc0, !UPT ;  /* 0x00003fff06067892 */ /* 0x000fe2000f8ec03f */
[----:B------:R-:W-:Y:S02]  /*15c0*/  CS2R R16, SRZ ;  /* 0x0000000000107805 */ /* 0x000fe4000001ff00 */
[----:B------:R-:W-:-:S02]  /*15d0*/  CS2R R18, SRZ ;  /* 0x0000000000127805 */ /* 0x000fc4000001ff00 */
[----:B------:R-:W-:Y:S01]  /*15e0*/  CS2R R20, SRZ ;  /* 0x0000000000147805 */ /* 0x000fe2000001ff00 */
[----:B------:R-:W-:Y:S01]  /*15f0*/  ULOP3.LUT UR7, UR6, 0x10000, URZ, 0xfc, !UPT ;  /* 0x0001000006077892 */ /* 0x000fe2000f8efc3f */
[----:B------:R-:W-:Y:S01]  /*1600*/  CS2R R22, SRZ ;  /* 0x0000000000167805 */ /* 0x000fe2000001ff00 */
[----:B------:R-:W-:Y:S01]  /*1610*/  ULEA UR6, UR5, UR8, 0xa ;  /* 0x0000000805067291 */ /* 0x000fe2000f8e503f */
[----:B------:R-:W-:Y:S01]  /*1620*/  CS2R R88, SRZ ;  /* 0x0000000000587805 */ /* 0x000fe2000001ff00 */
[----:B------:R-:W-:Y:S01]  /*1630*/  ULEA UR7, UR5, UR7, 0xa ;  /* 0x0000000705077291 */ /* 0x000fe2000f8e503f */
[----:B------:R-:W-:Y:S02]  /*1640*/  CS2R R90, SRZ ;  /* 0x00000000005a7805 */ /* 0x000fe4000001ff00 */
[----:B------:R-:W-:Y:S02]  /*1650*/  CS2R R92, SRZ ;  /* 0x00000000005c7805 */ /* 0x000fe4000001ff00 */
[----:B------:R-:W-:-:S02]  /*1660*/  CS2R R94, SRZ ;  /* 0x00000000005e7805 */ /* 0x000fc4000001ff00 */
[----:B------:R-:W-:Y:S01]  /*1670*/  CS2R R96, SRZ ;  /* 0x0000000000607805 */ /* 0x000fe2000001ff00 */
[----:B------:R-:W-:Y:S01]  /*1680*/  UMOV UR12, UR6 ;  /* 0x00000006000c7c82 */ /* 0x000fe20008000000 */
[----:B------:R-:W-:Y:S01]  /*1690*/  CS2R R98, SRZ ;  /* 0x0000000000627805 */ /* 0x000fe2000001ff00 */
[----:B------:R-:W-:Y:S01]  /*16a0*/  UMOV UR14, UR7 ;  /* 0x00000007000e7c82 */ /* 0x000fe20008000000 */
[----:B------:R-:W-:Y:S01]  /*16b0*/  CS2R R100, SRZ ;  /* 0x0000000000647805 */ /* 0x000fe2000001ff00 */
[----:B------:R-:W-:Y:S01]  /*16c0*/  QGMMA.64x128x32.F32.E4M3.E4M3 R24, gdesc[UR12], RZ, !UPT ;  /* 0x01e000000c1879f3 */ /* 0x000fe2000c7008ff */
[----:B------:R-:W-:Y:S01]  /*16d0*/  UIADD3 UR12, UR6, 0x2, URZ ;  /* 0x00000002060c7890 */ /* 0x000fe2000fffe03f */
[----:B------:R-:W-:Y:S01]  /*16e0*/  CS2R R102, SRZ ;  /* 0x0000000000667805 */ /* 0x000fe2000001ff00 */
[----:B------:R-:W-:Y:S01]  /*16f0*/  UIADD3 UR14, UR7, 0x2, URZ ;  /* 0x00000002070e7890 */ /* 0x000fe2000fffe03f */
[----:B------:R-:W-:Y:S01]  /*1700*/  CS2R R104, SRZ ;  /* 0x0000000000687805 */ /* 0x000fe2000001ff00 */
[----:B------:R-:W-:Y:S01]  /*1710*/  UMOV UR13, 0x40000040 ;  /* 0x40000040000d7882 */ /* 0x000fe20000000000 */
[----:B------:R-:W-:Y:S01]  /*1720*/  UMOV UR15, 0x40000040 ;  /* 0x40000040000f7882 */ /* 0x000fe20000000000 */
        /* <DEDUP_REMOVED lines=16> */
[----:B------:R-:W-:Y:S02]  /*1830*/  IMAD.MOV.U32 R139, RZ, RZ, RZ ;  /* 0x000000ffff8b7224 */ /* 0x000fe400078e00ff */
[----:B------:R-:W-:Y:S01]  /*1840*/  IMAD.MOV.U32 R141, RZ, RZ, RZ ;  /* 0x000000ffff8d7224 */ /* 0x000fe200078e00ff */
[----:B------:R-:W-:Y:S01]  /*1850*/  QGMMA.64x128x32.F32.E4M3.E4M3 R24, gdesc[UR12], R24 ;  /* 0x01e000000c1879f3 */ /* 0x000fe20008700818 */
[----:B------:R-:W-:Y:S02]  /*1860*/  UIADD3 UR12, UR6, 0x4, URZ ;  /* 0x00000004060c7890 */ /* 0x000fe4000fffe03f */
[----:B------:R-:W-:Y:S01]  /*1870*/  UIADD3 UR14, UR7, 0x4, URZ ;  /* 0x00000004070e7890 */ /* 0x000fe2000fffe03f */
[----:B------:R-:W-:Y:S01]  /*1880*/  UMOV UR13, 0x40000040 ;  /* 0x40000040000d7882 */ /* 0x000fe20000000000 */
[----:B------:R-:W-:-:S07]  /*1890*/  UMOV UR15, 0x40000040 ;  /* 0x40000040000f7882 */ /* 0x000fce0000000000 */
[----:B------:R-:W-:Y:S01]  /*18a0*/  QGMMA.64x128x32.F32.E4M3.E4M3 R24, gdesc[UR12], R24 ;  /* 0x01e000000c1879f3 */ /* 0x000fe20008700818 */
[----:B------:R-:W-:Y:S02]  /*18b0*/  UIADD3 UR14, UR7, 0x6, URZ ;  /* 0x00000006070e7890 */ /* 0x000fe4000fffe03f */
[----:B------:R-:W-:Y:S01]  /*18c0*/  UIADD3 UR12, UR6, 0x6, URZ ;  /* 0x00000006060c7890 */ /* 0x000fe2000fffe03f */
[----:B------:R-:W-:Y:S01]  /*18d0*/  ULDC UR7, c[0x0][0x50c] ;  /* 0x0001430000077ab9 */ /* 0x000fe20000000800 */
[----:B------:R-:W-:Y:S01]  /*18e0*/  UMOV UR13, 0x40000040 ;  /* 0x40000040000d7882 */ /* 0x000fe20000000000 */
[----:B------:R-:W-:Y:S01]  /*18f0*/  UISETP.NE.AND UP0, UPT, UR7, 0x4, UPT ;  /* 0x000000040700788c */ /* 0x000fe2000bf05270 */
[----:B------:R-:W-:Y:S01]  /*1900*/  UMOV UR15, 0x40000040 ;  /* 0x40000040000f7882 */ /* 0x000fe20000000000 */
[----:B------:R-:W-:Y:S02]  /*1910*/  UMOV UR6, 0x4 ;  /* 0x0000000400067882 */ /* 0x000fe40000000000 */
[----:B------:R-:W-:-:S06]  /*1920*/  USEL UR7, URZ, 0x1, UP0 ;  /* 0x000000013f077887 */ /* 0x000fcc0008000000 */
[----:B------:R-:W-:Y:S01]  /*1930*/  ISETP.NE.AND P0, PT, RZ, UR7, PT ;  /* 0x00000007ff007c0c */ /* 0x000fe2000bf05270 */
[----:B------:R-:W-:-:S12]  /*1940*/  QGMMA.64x128x32.F32.E4M3.E4M3 R24, gdesc[UR12], R24, gsb0 ;  /* 0x01e000000c1879f3 */ /* 0x000fd80008000818 */
[----:B------:R-:W-:Y:S05]  /*1950*/  @!P0 BRA `(.L_x_18) ;  /* 0x0000000400088947 */ /* 0x000fea0003800000 */
[----:B------:R-:W-:Y:S02]  /*1960*/  WARPGROUP.DEPBAR.LE gsb0, 0x0 ;  /* 0x00008000000079c5 */ /* 0x000fe40000010000 */
[----:B------:R-:W-:-:S01]  /*1970*/  FADD R141, RZ, R24 ;  /* 0x00000018ff8d7221 */ /* 0x000fc20000000000 */
[----:B------:R-:W-:Y:S01]  /*1980*/  FADD R136, RZ, R25 ;  /* 0x00000019ff887221 */ /* 0x000fe20000000000 */
        /* <DEDUP_REMOVED lines=62> */
[----:B------:R-:W-:-:S06]  /*1d70*/  UMOV UR6, URZ ;  /* 0x0000003f00067c82 */ /* 0x000fcc0008000000 */
.L_x_18:
[----:B------:R-:W-:-:S04]  /*1d80*/  UIADD3 UR18, UR5, 0x1, URZ ;  /* 0x0000000105127890 */ /* 0x000fc8000fffe03f */
[----:B------:R-:W-:-:S04]  /*1d90*/  UISETP.NE.AND UP0, UPT, UR18, 0x3, UPT ;  /* 0x000000031200788c */ /* 0x000fc8000bf05270 */
[----:B------:R-:W-:Y:S02]  /*1da0*/  USEL UR8, URZ, 0x1, UP0 ;  /* 0x000000013f087887 */ /* 0x000fe40008000000 */
[----:B------:R-:W-:Y:S02]  /*1db0*/  USEL UR18, UR18, URZ, UP0 ;  /* 0x0000003f12127287 */ /* 0x000fe40008000000 */
[----:B------:R-:W-:-:S06]  /*1dc0*/  ULOP3.LUT UR8, UR4, UR8, URZ, 0x3c, !UPT ;  /* 0x0000000804087292 */ /* 0x000fcc000f8e3c3f */
[----:B------:R-:W-:Y:S01]  /*1dd0*/  IMAD.U32 R142, RZ, RZ, UR8 ;  /* 0x00000008ff8e7e24 */ /* 0x000fe2000f8e00ff */
[----:B------:R-:W-:-:S06]  /*1de0*/  UMOV UR8, 0x1 ;  /* 0x0000000100087882 */ /* 0x000fcc0000000000 */
.L_x_13:
[----:B------:R-:W-:-:S04]  /*1df0*/  UISETP.LT.AND UP0, UPT, UR9, 0x1, UPT ;  /* 0x000000010900788c */ /* 0x000fc8000bf01270 */
[----:B------:R-:W-:-:S04]  /*1e00*/  USEL UR12, UR9, 0x1, UP0 ;  /* 0x00000001090c7887 */ /* 0x000fc80008000000 */
[----:B------:R-:W-:-:S04]  /*1e10*/  UIADD3 UR12, UR9, -UR12, URZ ;  /* 0x8000000c090c7290 */ /* 0x000fc8000fffe03f */
[----:B------:R-:W-:-:S06]  /*1e20*/  UISETP.GE.AND UP0, UPT, UR12, 0x1, UPT ;  /* 0x000000010c00788c */ /* 0x000fcc000bf06270 */
[----:B------:R-:W-:-:S13]  /*1e30*/  PLOP3.LUT P0, PT, PT, PT, UP0, 0x80, 0x0 ;  /* 0x000000000000781c */ /* 0x000fda0003f0f008 */
[----:B------:R-:W-:Y:S05]  /*1e40*/  @!P0 BRA `(.L_x_19) ;  /* 0x0000000800348947 */ /* 0x000fea0003800000 */
[----:B01----:R-:W-:Y:S01]  /*1e50*/  IMAD.U32 R10, RZ, RZ, UR12 ;  /* 0x0000000cff0a7e24 */ /* 0x003fe2000f8e00ff */
[----:B------:R-:W-:Y:S01]  /*1e60*/  UMOV UR19, UR5 ;  /* 0x0000000500137c82 */ /* 0x000fe20008000000 */
[----:B------:R-:W-:-:S05]  /*1e70*/  ULDC UR20, c[0x0][0x50c] ;  /* 0x0001430000147ab9 */ /* 0x000fca0000000800 */
.L_x_27:
[----:B------:R-:W-:-:S13]  /*1e80*/  ISETP.NE.AND P1, PT, R138, 0x3, PT ;  /* 0x000000038a00780c */ /* 0x000fda0003f25270 */
[----:B01----:R-:W-:Y:S05]  /*1e90*/  @!P1 BRA `(.L_x_20) ;  /* 0x0000000000049947 */ /* 0x003fea0003800000 */
[----:B------:R-:W-:Y:S01]  /*1ea0*/  BPT.TRAP 0x1 ;  /* 0x000000040000795c */ /* 0x000fe20000300000 */
.L_x_20:
[----:B------:R-:W0:Y:S01]  /*1eb0*/  S2UR UR12, SR_CgaCtaId ;  /* 0x00000000000c79c3 */ /* 0x000e220000008800 */
[----:B------:R-:W-:Y:S01]  /*1ec0*/  UMOV UR10, 0x400 ;  /* 0x00000400000a7882 */ /* 0x000fe20000000000 */
[----:B------:R-:W-:Y:S01]  /*1ed0*/  SHF.L.U32 R11, R142, 0x1f, RZ ;  /* 0x0000001f8e0b7819 */ /* 0x000fe200000006ff */
[----:B0-----:R-:W-:-:S04]  /*1ee0*/  ULEA UR10, UR12, UR10, 0x18 ;  /* 0x0000000a0c0a7291 */ /* 0x001fc8000f8ec03f */
[----:B------:R-:W-:-:S09]  /*1ef0*/  ULEA UR12, UR18, UR10, 0x3 ;  /* 0x0000000a120c7291 */ /* 0x000fd2000f8e183f */
[----:B------:R0:W1:Y:S01]  /*1f00*/  SYNCS.PHASECHK.TRANS64.TRYWAIT P0, [UR12], R11 ;  /* 0x0000000bff0075a7 */ /* 0x000062000800014c */
[----:B------:R-:W-:Y:S05]  /*1f10*/  @!P1 BRA `(.L_x_21) ;  /* 0x0000000000049947 */ /* 0x000fea0003800000 */
[----:B------:R-:W-:Y:S01]  /*1f20*/  BPT.TRAP 0x1 ;  /* 0x000000040000795c */ /* 0x000fe20000300000 */
.L_x_21:
[----:B-1----:R-:W-:Y:S05]  /*1f30*/  @P0 BRA `(.L_x_22) ;  /* 0x0000000000080947 */ /* 0x002fea0003800000 */
[----:B------:R-:W1:Y:S02]  /*1f40*/  SYNCS.PHASECHK.TRANS64.TRYWAIT P0, [UR12], R11 ;  /* 0x0000000bff0075a7 */ /* 0x000e64000800014c */
[----:B-1----:R-:W-:Y:S05]  /*1f50*/  @!P0 BRA `(.L_x_23) ;  /* 0x0000007000c48947 */ /* 0x002fea0003800000 */
.L_x_22:
[----:B------:R-:W-:Y:S01]  /*1f60*/  UIADD3 UR12, UR10, 0xc100, URZ ;  /* 0x0000c1000a0c7890 */ /* 0x000fe2000fffe03f */
[----:B------:R-:W-:Y:S01]  /*1f70*/  WARPGROUP.ARRIVE ;  /* 0x00000000000079c5 */ /* 0x000fe20000000000 */
[----:B------:R-:W-:Y:S02]  /*1f80*/  UISETP.NE.AND UP0, UPT, UR7, URZ, UPT ;  /* 0x0000003f0700728c */ /* 0x000fe4000bf05270 */
[----:B------:R-:W-:Y:S02]  /*1f90*/  USHF.R.U32.HI UR12, URZ, 0x4, UR12 ;  /* 0x000000043f0c7899 */ /* 0x000fe4000801160c */
[----:B------:R-:W-:Y:S02]  /*1fa0*/  USEL UR8, UR8, URZ, !UP0 ;  /* 0x0000003f08087287 */ /* 0x000fe4000c000000 */
[----:B------:R-:W-:Y:S02]  /*1fb0*/  ULOP3.LUT UR12, UR12, 0x3fff, URZ, 0xc0, !UPT ;  /* 0x00003fff0c0c7892 */ /* 0x000fe4000f8ec03f */
[----:B------:R-:W-:-:S02]  /*1fc0*/  UISETP.NE.U32.AND UP0, UPT, UR8, URZ, UPT ;  /* 0x0000003f0800728c */ /* 0x000fc4000bf05070 */
[----:B------:R-:W-:Y:S02]  /*1fd0*/  ULOP3.LUT UR7, UR11, 0x10000, URZ, 0xfc, !UPT ;  /* 0x000100000b077892 */ /* 0x000fe4000f8efc3f */
[----:B------:R-:W-:Y:S02]  /*1fe0*/  ULOP3.LUT UR8, UR12, 0x10000, URZ, 0xfc, !UPT ;  /* 0x000100000c087892 */ /* 0x000fe4000f8efc3f */
[----:B------:R-:W-:Y:S02]  /*1ff0*/  ULEA UR7, UR18, UR7, 0xa ;  /* 0x0000000712077291 */ /* 0x000fe4000f8e503f */
[----:B------:R-:W-:Y:S01]  /*2000*/  ULEA UR8, UR18, UR8, 0xa ;  /* 0x0000000812087291 */ /* 0x000fe2000f8e503f */
[----:B------:R-:W-:Y:S01]  /*2010*/  UMOV UR13, 0x40000040 ;  /* 0x40000040000d7882 */ /* 0x000fe20000000000 */
[----:B------:R-:W-:Y:S01]  /*2020*/  UMOV UR15, 0x40000040 ;  /* 0x40000040000f7882 */ /* 0x000fe20000000000 */
[----:B------:R-:W-:Y:S02]  /*2030*/  UIADD3 UR6, UR6, 0x4, URZ ;  /* 0x0000000406067890 */ /* 0x000fe4000fffe03f */
[----:B------:R-:W-:-:S02]  /*2040*/  UMOV UR12, UR7 ;  /* 0x00000007000c7c82 */ /* 0x000fc40008000000 */
[----:B------:R-:W-:Y:S02]  /*2050*/  UMOV UR14, UR8 ;  /* 0x00000008000e7c82 */ /* 0x000fe40008000000 */
[----:B------:R-:W-:Y:S01]  /*2060*/  QGMMA.64x128x32.F32.E4M3.E4M3 R24, gdesc[UR12], R24, UP0 ;  /* 0x01e000000c1879f3 */ /* 0x000fe2000bf00818 */
[----:B------:R-:W-:Y:S02]  /*2070*/  UIADD3 UR12, UR7, 0x2, URZ ;  /* 0x00000002070c7890 */ /* 0x000fe4000fffe03f */
[----:B------:R-:W-:Y:S01]  /*2080*/  UIADD3 UR14, UR8, 0x2, URZ ;  /* 0x00000002080e7890 */ /* 0x000fe2000fffe03f */
[----:B------:R-:W-:Y:S01]  /*2090*/  UMOV UR13, 0x40000040 ;  /* 0x40000040000d7882 */ /* 0x000fe20000000000 */
[----:B------:R-:W-:Y:S01]  /*20a0*/  UMOV UR15, 0x40000040 ;  /* 0x40000040000f7882 */ /* 0x000fe20000000000 */
[----:B------:R-:W-:-:S06]  /*20b0*/  UISETP.NE.AND UP0, UPT, UR6, UR20, UPT ;  /* 0x000000140600728c */ /* 0x000fcc000bf05270 */
        /* <DEDUP_REMOVED lines=8> */
[----:B------:R-:W-:Y:S01]  /*2140*/  UMOV UR13, 0x40000040 ;  /* 0x40000040000d7882 */ /* 0x000fe20000000000 */
[----:B------:R-:W-:Y:S01]  /*2150*/  UMOV UR15, 0x40000040 ;  /* 0x40000040000f7882 */ /* 0x000fe20000000000 */
[----:B------:R-:W-:-:S06]  /*2160*/  USEL UR7, URZ, 0x1, UP0 ;  /* 0x000000013f077887 */ /* 0x000fcc0008000000 */
[----:B------:R-:W-:Y:S01]  /*2170*/  ISETP.NE.AND P0, PT, RZ, UR7, PT ;  /* 0x00000007ff007c0c */ /* 0x000fe2000bf05270 */
[----:B------:R-:W-:Y:S03]  /*2180*/  QGMMA.64x128x32.F32.E4M3.E4M3 R24, gdesc[UR12], R24, gsb0 ;  /* 0x01e000000c1879f3 */ /* 0x000fe60008000818 */
[----:B------:R-:W-:-:S09]  /*2190*/  WARPGROUP.DEPBAR.LE gsb0, 0x1 ;  /* 0x00008000000079c5 */ /* 0x000fd20000010100 */
[----:B------:R-:W-:Y:S05]  /*21a0*/  @!P0 BRA `(.L_x_24) ;  /* 0x0000000400088947 */ /* 0x000fea0003800000 */
[----:B------:R-:W-:Y:S02]  /*21b0*/  WARPGROUP.DEPBAR.LE gsb0, 0x0 ;  /* 0x00008000000079c5 */ /* 0x000fe40000010000 */
[----:B------:R-:W-:-:S01]  /*21c0*/  FADD R141, R24, R141 ;  /* 0x0000008d188d7221 */ /* 0x000fc20000000000 */
[----:B------:R-:W-:Y:S01]  /*21d0*/  FADD R136, R25, R136 ;  /* 0x0000008819887221 */ /* 0x000fe20000000000 */
        /* <DEDUP_REMOVED lines=62> */
[----:B------:R-:W-:-:S06]  /*25c0*/  UMOV UR6, URZ ;  /* 0x0000003f00067c82 */ /* 0x000fcc0008000000 */
.L_x_24:
[----:B------:R-:W-:Y:S05]  /*25d0*/  @!P1 BRA `(.L_x_25) ;  /* 0x0000000000049947 */ /* 0x000fea0003800000 */
[----:B------:R-:W-:Y:S01]  /*25e0*/  BPT.TRAP 0x1 ;  /* 0x000000040000795c */ /* 0x000fe20000300000 */
.L_x_25:
[----:B------:R-:W-:Y:S01]  /*25f0*/  ULEA UR8, UR19, UR10, 0x3 ;  /* 0x0000000a13087291 */ /* 0x000fe2000f8e183f */
[----:B------:R-:W-:-:S03]  /*2600*/  ISETP.GT.U32.AND P0, PT, R4, 0x1, PT ;  /* 0x000000010400780c */ /* 0x000fc60003f04070 */
[----:B------:R-:W-:-:S04]  /*2610*/  UIADD3 UR8, UR8, 0x18, URZ ;  /* 0x0000001808087890 */ /* 0x000fc8000fffe03f */
[----:B------:R-:W-:-:S09]  /*2620*/  UPRMT UR8, URZ, 0x654, UR8 ;  /* 0x000006543f087896 */ /* 0x000fd20008000008 */
[----:B------:R-:W-:Y:S01]  /*2630*/  SYNCS.ARRIVE.TRANS64.RED.A1T0 RZ, [UR8], RZ ;  /* 0x000000ffffff79a7 */ /* 0x000fe20008100408 */
[----:B------:R-:W-:Y:S05]  /*2640*/  @P0 BRA `(.L_x_26) ;  /* 0x0000000000040947 */ /* 0x000fea0003800000 */
[----:B------:R-:W-:Y:S01]  /*2650*/  BPT.TRAP 0x1 ;  /* 0x000000040000795c */ /* 0x000fe20000300000 */
.L_x_26:
[----:B------:R-:W-:Y:S01]  /*2660*/  UIADD3 UR18, UR18, 0x1, URZ ;  /* 0x0000000112127890 */ /* 0x000fe2000fffe03f */
[C---:B------:R-:W-:Y:S01]  /*2670*/  ISETP.GT.AND P0, PT, R10.reuse, 0x1, PT ;  /* 0x000000010a00780c */ /* 0x040fe20003f04270 */
[----:B------:R-:W-:Y:S01]  /*2680*/  UIADD3 UR19, UR19, 0x1, URZ ;  /* 0x0000000113137890 */ /* 0x000fe2000fffe03f */
[----:B------:R-:W-:Y:S01]  /*2690*/  VIADD R10, R10, 0xffffffff ;  /* 0xffffffff0a0a7836 */ /* 0x000fe20000000000 */
[----:B------:R-:W-:Y:S02]  /*26a0*/  UISETP.NE.AND UP0, UPT, UR18, 0x3, UPT ;  /* 0x000000031200788c */ /* 0x000fe4000bf05270 */
[----:B------:R-:W-:Y:S02]  /*26b0*/  UISETP.NE.AND UP1, UPT, UR19, 0x3, UPT ;  /* 0x000000031300788c */ /* 0x000fe4000bf25270 */
[----:B------:R-:W-:Y:S02]  /*26c0*/  USEL UR8, URZ, 0x1, UP0 ;  /* 0x000000013f087887 */ /* 0x000fe40008000000 */
[----:B------:R-:W-:-:S02]  /*26d0*/  USEL UR18, UR18, URZ, UP0 ;  /* 0x0000003f12127287 */ /* 0x000fc40008000000 */
[----:B------:R-:W-:Y:S02]  /*26e0*/  USEL UR19, UR19, URZ, UP1 ;  /* 0x0000003f13137287 */ /* 0x000fe40008800000 */
[----:B------:R-:W-:Y:S01]  /*26f0*/  LOP3.LUT R142, R142, UR8, RZ, 0x3c, !PT ;  /* 0x000000088e8e7c12 */ /* 0x000fe2000f8e3cff */
[----:B------:R-:W-:Y:S01]  /*2700*/  UMOV UR8, 0x1 ;  /* 0x0000000100087882 */ /* 0x000fe20000000000 */
[----:B------:R-:W-:Y:S08]  /*2710*/  @P0 BRA `(.L_x_27) ;  /* 0xfffffff400d80947 */ /* 0x000ff0000383ffff */
.L_x_19:
[----:B------:R-:W-:Y:S01]  /*2720*/  UISETP.NE.AND UP0, UPT, UR6, URZ, UPT ;  /* 0x0000003f0600728c */ /* 0x000fe2000bf05270 */
[----:B01----:R-:W0:Y:S03]  /*2730*/  LDC R10, c[0x0][0x28c] ;  /* 0x0000a300ff0a7b82 */ /* 0x003e260000000800 */
[----:B------:R-:W-:-:S06]  /*2740*/  USEL UR6, URZ, 0x1, !UP0 ;  /* 0x000000013f067887 */ /* 0x000fcc000c000000 */
[----:B------:R-:W-:Y:S02]  /*2750*/  ISETP.NE.AND P0, PT, RZ, UR6, PT ;  /* 0x00000006ff007c0c */ /* 0x000fe4000bf05270 */
[----:B0-----:R-:W-:-:S11]  /*2760*/  ISETP.GE.AND P1, PT, R10, 0x1, PT ;  /* 0x000000010a00780c */ /* 0x001fd60003f26270 */
[----:B------:R-:W-:Y:S05]  /*2770*/  @!P0 BRA `(.L_x_28) ;  /* 0x0000000400048947 */ /* 0x000fea0003800000 */
[----:B------:R-:W-:Y:S02]  /*2780*/  WARPGROUP.DEPBAR.LE gsb0, 0x0 ;  /* 0x00008000000079c5 */ /* 0x000fe40000010000 */
[----:B------:R-:W-:Y:S01]  /*2790*/  FADD R141, R24, R141 ;  /* 0x0000008d188d7221 */ /* 0x000fe20000000000 */
        /* <DEDUP_REMOVED lines=62> */
[----:B------:R-:W-:-:S07]  /*2b80*/  FADD R14, R14, R87 ;  /* 0x000000570e0e7221 */ /* 0x000fce0000000000 */
.L_x_28:
[----:B------:R-:W-:Y:S02]  /*2b90*/  WARPGROUP.DEPBAR.LE gsb0, 0x0 ;  /* 0x00008000000079c5 */ /* 0x000fe40000010000 */
[----:B------:R-:W-:Y:S05]  /*2ba0*/  @!P1 BRA `(.L_x_29) ;  /* 0x0000000000409947 */ /* 0x000fea0003800000 */
[----:B------:R-:W-:-:S13]  /*2bb0*/  ISETP.NE.AND P0, PT, R138, 0x3, PT ;  /* 0x000000038a00780c */ /* 0x000fda0003f05270 */
[----:B------:R-:W-:Y:S05]  /*2bc0*/  @!P0 BRA `(.L_x_30) ;  /* 0x0000000000048947 */ /* 0x000fea0003800000 */
[----:B------:R-:W-:Y:S01]  /*2bd0*/  BPT.TRAP 0x1 ;  /* 0x000000040000795c */ /* 0x000fe20000300000 */
.L_x_30:
[----:B------:R-:W-:Y:S01]  /*2be0*/  UISETP.LT.AND UP0, UPT, UR9, 0x1, UPT ;  /* 0x000000010900788c */ /* 0x000fe2000bf01270 */
[----:B------:R-:W-:-:S03]  /*2bf0*/  ISETP.GT.U32.AND P0, PT, R4, 0x1, PT ;  /* 0x000000010400780c */ /* 0x000fc60003f04070 */
[----:B------:R-:W-:-:S04]  /*2c00*/  USEL UR8, UR9, 0x1, UP0 ;  /* 0x0000000109087887 */ /* 0x000fc80008000000 */
[----:B------:R-:W-:-:S04]  /*2c10*/  UIADD3 UR8, UR5, UR9, -UR8 ;  /* 0x0000000905087290 */ /* 0x000fc8000fffe808 */
[----:B------:R-:W-:-:S04]  /*2c20*/  UIMAD.WIDE.U32 UR6, UR8, -0x55555555, URZ ;  /* 0xaaaaaaab080678a5 */ /* 0x000fc8000f8e003f */
[----:B------:R-:W-:-:S04]  /*2c30*/  USHF.R.U32.HI UR6, URZ, 0x1, UR7 ;  /* 0x000000013f067899 */ /* 0x000fc80008011607 */
[----:B------:R-:W-:-:S04]  /*2c40*/  UIMAD UR8, UR6, -0x3, UR8 ;  /* 0xfffffffd060878a4 */ /* 0x000fc8000f8e0208 */
[----:B------:R-:W-:-:S04]  /*2c50*/  ULEA UR8, UR8, UR10, 0x3 ;  /* 0x0000000a08087291 */ /* 0x000fc8000f8e183f */
[----:B------:R-:W-:-:S04]  /*2c60*/  UIADD3 UR8, UR8, 0x18, URZ ;  /* 0x0000001808087890 */ /* 0x000fc8000fffe03f */
[----:B------:R-:W-:-:S09]  /*2c70*/  UPRMT UR8, URZ, 0x654, UR8 ;  /* 0x000006543f087896 */ /* 0x000fd20008000008 */
[----:B------:R-:W-:Y:S01]  /*2c80*/  SYNCS.ARRIVE.TRANS64.RED.A1T0 RZ, [UR8], RZ ;  /* 0x000000ffffff79a7 */ /* 0x000fe20008100408 */
[----:B------:R-:W-:Y:S05]  /*2c90*/  @P0 BRA `(.L_x_29) ;  /* 0x0000000000040947 */ /* 0x000fea0003800000 */
[----:B------:R-:W-:Y:S01]  /*2ca0*/  BPT.TRAP 0x1 ;  /* 0x000000040000795c */ /* 0x000fe20000300000 */
.L_x_29:
[----:B------:R-:W0:Y:S01]  /*2cb0*/  LDC R26, c[0x0][0x288] ;  /* 0x0000a200ff1a7b82 */ /* 0x000e220000000800 */
[--C-:B------:R-:W-:Y:S01]  /*2cc0*/  SHF.R.U32.HI R10, RZ, 0x2, R0.reuse ;  /* 0x00000002ff0a7819 */ /* 0x100fe20000011600 */
[----:B------:R-:W-:Y:S01]  /*2cd0*/  IMAD.SHL.U32 R29, R7, 0x80, RZ ;  /* 0x00000080071d7824 */ /* 0x000fe200078e00ff */
[----:B------:R-:W-:Y:S01]  /*2ce0*/  SHF.R.U32.HI R25, RZ, 0x7, R0 ;  /* 0x00000007ff197819 */ /* 0x000fe20000011600 */
[----:B------:R-:W-:Y:S01]  /*2cf0*/  UIADD3 UR5, UR9, UR5, URZ ;  /* 0x0000000509057290 */ /* 0x000fe2000fffe03f */
[----:B------:R-:W-:Y:S01]  /*2d00*/  LOP3.LUT R11, R10, 0x7, RZ, 0xc0, !PT ;  /* 0x000000070a0b7812 */ /* 0x000fe200078ec0ff */
[----:B------:R-:W-:Y:S01]  /*2d10*/  IMAD.SHL.U32 R31, R6, 0x80, RZ ;  /* 0x00000080061f7824 */ /* 0x000fe200078e00ff */
[----:B------:R-:W-:Y:S01]  /*2d20*/  LOP3.LUT R10, R25, 0x1, RZ, 0xc0, !PT ;  /* 0x00000001190a7812 */ /* 0x000fe200078ec0ff */
[----:B------:R-:W-:Y:S01]  /*2d30*/  UISETP.GT.U32.AND UP0, UPT, UR5, 0x2, UPT ;  /* 0x000000020500788c */ /* 0x000fe2000bf04070 */
[----:B------:R-:W-:Y:S01]  /*2d40*/  LOP3.LUT R24, R0, 0x60, RZ, 0xc0, !PT ;  /* 0x0000006000187812 */ /* 0x000fe200078ec0ff */
[----:B------:R-:W-:Y:S01]  /*2d50*/  ULDC UR12, c[0x0][0x284] ;  /* 0x0000a100000c7ab9 */ /* 0x000fe20000000800 */
[----:B------:R-:W-:Y:S01]  /*2d60*/  UISETP.GE.U32.AND UP1, UPT, UR9, 0x3, UPT ;  /* 0x000000030900788c */ /* 0x000fe2000bf26070 */
[----:B------:R-:W-:Y:S01]  /*2d70*/  IMAD.SHL.U32 R30, R10, 0x40, RZ ;  /* 0x000000400a1e7824 */ /* 0x000fe200078e00ff */
[----:B------:R-:W-:Y:S01]  /*2d80*/  SHF.R.U32.HI R28, RZ, 0x1, R24 ;  /* 0x00000001ff1c7819 */ /* 0x000fe20000011618 */
[----:B------:R-:W-:Y:S01]  /*2d90*/  UISETP.LT.U32.AND UP0, UPT, UR9, 0x3, UP0 ;  /* 0x000000030900788c */ /* 0x000fe20008701070 */
[----:B------:R-:W-:Y:S01]  /*2da0*/  LOP3.LUT R24, R0, 0x3, RZ, 0xc0, !PT ;  /* 0x0000000300187812 */ /* 0x000fe200078ec0ff */
[----:B------:R-:W-:Y:S01]  /*2db0*/  UIMAD.WIDE.U32 UR6, UR5, -0x55555555, URZ ;  /* 0xaaaaaaab050678a5 */ /* 0x000fe2000f8e003f */
[--C-:B------:R-:W-:Y:S01]  /*2dc0*/  IADD3 R25, RZ, -R28, -R11.reuse ;  /* 0x8000001cff197210 */ /* 0x100fe20007ffe80b */
[----:B------:R-:W-:Y:S01]  /*2dd0*/  USEL UR8, URZ, 0x1, !UP0 ;  /* 0x000000013f087887 */ /* 0x000fe2000c000000 */
[----:B------:R-:W-:Y:S01]  /*2de0*/  LOP3.LUT R11, R30, 0x40, R11, 0xe2, !PT ;  /* 0x000000401e0b7812 */ /* 0x000fe200078ee20b */
[----:B------:R-:W-:Y:S01]  /*2df0*/  ULDC.64 UR10, c[0x0][0x5d0] ;  /* 0x00017400000a7ab9 */ /* 0x000fe20000000a00 */
[----:B------:R-:W-:Y:S01]  /*2e00*/  SHF.R.S32.HI R34, RZ, 0x1f, R5 ;  /* 0x0000001fff227819 */ /* 0x000fe20000011405 */
[----:B------:R-:W-:Y:S01]  /*2e10*/  IMAD R10, R10, -0x40, R25 ;  /* 0xffffffc00a0a7824 */ /* 0x000fe200078e0219 */
[----:B------:R-:W-:Y:S01]  /*2e20*/  USHF.R.U32.HI UR6, URZ, 0x1, UR7 ;  /* 0x000000013f067899 */ /* 0x000fe20008011607 */
[----:B0-----:R-:W-:Y:S01]  /*2e30*/  IMAD R30, R24, -0x2, R26 ;  /* 0xfffffffe181e7824 */ /* 0x001fe200078e021a */
[----:B------:R-:W-:Y:S01]  /*2e40*/  ISETP.GE.AND P0, PT, R29, R26, PT ;  /* 0x0000001a1d00720c */ /* 0x000fe20003f06270 */
[----:B------:R-:W-:Y:S01]  /*2e50*/  IMAD.SHL.U32 R24, R0, 0x2, RZ ;  /* 0x0000000200187824 */ /* 0x000fe200078e00ff */
[----:B------:R-:W-:Y:S01]  /*2e60*/  ULOP3.LUT UR4, UR4, UR8, URZ, 0x3c, !UPT ;  /* 0x0000000804047292 */ /* 0x000fe2000f8e3c3f */
[----:B------:R-:W-:Y:S01]  /*2e70*/  IMAD R32, R34, UR10, RZ ;  /* 0x0000000a22207c24 */ /* 0x000fe2000f8e02ff */
[----:B------:R-:W-:Y:S01]  /*2e80*/  ISETP.GE.OR P0, PT, R31, UR12, P0 ;  /* 0x0000000c1f007c0c */ /* 0x000fe20008706670 */
[----:B------:R-:W-:Y:S01]  /*2e90*/  IMAD.WIDE R26, R6, 0x80, RZ ;  /* 0x00000080061a7825 */ /* 0x000fe200078e02ff */
[----:B------:R-:W-:Y:S01]  /*2ea0*/  LOP3.LUT R24, R29, 0x6, R24, 0xf8, !PT ;  /* 0x000000061d187812 */ /* 0x000fe200078ef818 */
[----:B------:R-:W-:Y:S01]  /*2eb0*/  UIMAD UR5, UR6, -0x3, UR5 ;  /* 0xfffffffd060578a4 */ /* 0x000fe2000f8e0205 */
[----:B------:R-:W-:Y:S01]  /*2ec0*/  IADD3 R36, -R31, UR12, R10 ;  /* 0x0000000c1f247c10 */ /* 0x000fe2000fffe10a */
[----:B------:R-:W-:Y:S01]  /*2ed0*/  IMAD R33, R5, UR11, R32 ;  /* 0x0000000b05217c24 */ /* 0x000fe2000f8e0220 */
[----:B------:R-:W-:Y:S01]  /*2ee0*/  SHF.R.S32.HI R25, RZ, 0x1f, R24 ;  /* 0x0000001fff197819 */ /* 0x000fe20000011418 */
[----:B------:R-:W-:Y:S01]  /*2ef0*/  @UP1 ULOP3.LUT UR4, UR4, 0x1, UR6, 0x78, !UPT ;  /* 0x0000000104041892 */ /* 0x000fe2000f8e7806 */
[----:B------:R-:W-:Y:S01]  /*2f00*/  LOP3.LUT R35, R26, R11, R28, 0xfe, !PT ;  /* 0x0000000b1a237212 */ /* 0x000fe200078efe1c */
[----:B------:R-:W-:-:S02]  /*2f10*/  IMAD.IADD R29, R30, 0x1, -R29 ;  /* 0x000000011e1d7824 */ /* 0x000fc400078e0a1d */
[----:B------:R-:W-:-:S04]  /*2f20*/  IMAD.WIDE.U32 R6, R5, UR10, R24 ;  /* 0x0000000a05067c25 */ /* 0x000fc8000f8e0018 */
[----:B------:R-:W-:Y:S02]  /*2f30*/  IMAD.IADD R7, R7, 0x1, R33 ;  /* 0x0000000107077824 */ /* 0x000fe400078e0221 */
[----:B------:R-:W-:Y:S01]  /*2f40*/  IMAD.MOV.U32 R28, RZ, RZ, -0x1 ;  /* 0xffffffffff1c7424 */ /* 0x000fe200078e00ff */
[----:B------:R-:W-:Y:S06]  /*2f50*/  @P0 BRA `(.L_x_31) ;  /* 0x0000004400a40947 */ /* 0x000fec0003800000 */
[----:B------:R-:W0:Y:S01]  /*2f60*/  LDC.64 R32, c[0x0][0x5c8] ;  /* 0x00017200ff207b82 */ /* 0x000e220000000a00 */
[----:B------:R-:W-:Y:S01]  /*2f70*/  ULDC.64 UR6, c[0x0][0x5c0] ;  /* 0x0001700000067ab9 */ /* 0x000fe20000000a00 */
[----:B------:R-:W-:Y:S01]  /*2f80*/  BSSY B0, `(.L_x_31) ;  /* 0x0000466000007945 */ /* 0x000fe20003800000 */
[-C--:B0-----:R-:W-:Y:S02]  /*2f90*/  IMAD R10, R27, R32.reuse, RZ ;  /* 0x000000201b0a7224 */ /* 0x081fe400078e02ff */
[----:B------:R-:W-:-:S04]  /*2fa0*/  IMAD.WIDE.U32 R6, R35, R32, R6 ;  /* 0x0000002023067225 */ /* 0x000fc800078e0006 */
[----:B------:R-:W-:Y:S01]  /*2fb0*/  IMAD R31, R35, R33, R10 ;  /* 0x00000021231f7224 */ /* 0x000fe200078e020a */
[----:B------:R-:W-:Y:S02]  /*2fc0*/  LEA R11, P0, R32, R6, 0x3 ;  /* 0x00000006200b7211 */ /* 0x000fe400078018ff */
[----:B------:R-:W-:Y:S01]  /*2fd0*/  IADD3 R10, P1, R6, UR6, RZ ;  /* 0x00000006060a7c10 */ /* 0x000fe2000ff3e0ff */
[----:B------:R-:W-:Y:S01]  /*2fe0*/  IMAD.IADD R31, R7, 0x1, R31 ;  /* 0x00000001071f7824 */ /* 0x000fe200078e021f */
[----:B------:R-:W-:-:S04]  /*2ff0*/  IADD3 R6, P3, R11, UR6, RZ ;  /* 0x000000060b067c10 */ /* 0x000fc8000ff7e0ff */
[----:B------:R-:W-:Y:S02]  /*3000*/  LEA.HI.X R7, R32, R31, R33, 0x3, P0 ;  /* 0x0000001f20077211 */ /* 0x000fe400000f1c21 */
[----:B---3-5:R-:W-:Y:S02]  /*3010*/  FSETP.NEU.AND P0, PT, R9, RZ, PT ;  /* 0x000000ff0900720b */ /* 0x028fe40003f0d000 */
[----:B------:R-:W-:Y:S02]  /*3020*/  IADD3.X R11, R31, UR7, RZ, P1, !PT ;  /* 0x000000071f0b7c10 */ /* 0x000fe40008ffe4ff */
[----:B------:R-:W-:-:S09]  /*3030*/  IADD3.X R7, R7, UR7, RZ, P3, !PT ;  /* 0x0000000707077c10 */ /* 0x000fd20009ffe4ff */
[----:B------:R-:W-:Y:S05]  /*3040*/  @!P0 BRA `(.L_x_32) ;  /* 0x00000034005c8947 */ /* 0x000fea0003800000 */
[----:B------:R-:W-:Y:S01]  /*3050*/  ULDC.64 UR6, c[0x0][0x5b8] ;  /* 0x00016e0000067ab9 */ /* 0x000fe20000000a00 */
[----:B------:R-:W-:Y:S01]  /*3060*/  ISETP.GE.AND P0, PT, R36, 0x1, PT ;  /* 0x000000012400780c */ /* 0x000fe20003f06270 */
[----:B------:R-:W-:Y:S01]  /*3070*/  IMAD R32, R34, UR6, RZ ;  /* 0x0000000622207c24 */ /* 0x000fe2000f8e02ff */
[----:B------:R-:W-:Y:S01]  /*3080*/  ULDC.64 UR10, c[0x0][0x5a8] ;  /* 0x00016a00000a7ab9 */ /* 0x000fe20000000a00 */
[----:B------:R-:W-:Y:S01]  /*3090*/  IMAD.WIDE.U32 R30, R5, UR6, R24 ;  /* 0x00000006051e7c25 */ /* 0x000fe2000f8e0018 */
[----:B------:R-:W-:Y:S01]  /*30a0*/  ISETP.LT.OR P4, PT, R29, 0x1, !P0 ;  /* 0x000000011d00780c */ /* 0x000fe20004781670 */
[----:B------:R-:W-:Y:S02]  /*30b0*/  BSSY B1, `(.L_x_33) ;  /* 0x000000c000017945 */ /* 0x000fe40003800000 */
[----:B------:R-:W-:Y:S01]  /*30c0*/  IMAD R5, R5, UR7, R32 ;  /* 0x0000000705057c24 */ /* 0x000fe2000f8e0220 */
[----:B------:R-:W-:-:S03]  /*30d0*/  ULDC.64 UR6, c[0x0][0x5b0] ;  /* 0x00016c0000067ab9 */ /* 0x000fc60000000a00 */
[----:B------:R-:W-:Y:S02]  /*30e0*/  IMAD.IADD R31, R31, 0x1, R5 ;  /* 0x000000011f1f7824 */ /* 0x000fe400078e0205 */
[----:B------:R-:W-:Y:S02]  /*30f0*/  IMAD R5, R27, UR6, RZ ;  /* 0x000000061b057c24 */ /* 0x000fe4000f8e02ff */
[----:B------:R-:W-:-:S04]  /*3100*/  IMAD.WIDE.U32 R24, R35, UR6, R30 ;  /* 0x0000000623187c25 */ /* 0x000fc8000f8e001e */
[----:B------:R-:W-:Y:S01]  /*3110*/  IMAD R5, R35, UR7, R5 ;  /* 0x0000000723057c24 */ /* 0x000fe2000f8e0205 */
[----:B------:R-:W-:-:S04]  /*3120*/  IADD3 R24, P1, R24, UR10, RZ ;  /* 0x0000000a18187c10 */ /* 0x000fc8000ff3e0ff */
[--C-:B------:R-:W-:Y:S02]  /*3130*/  IADD3.X R25, R25, UR11, R5.reuse, P1, !PT ;  /* 0x0000000b19197c10 */ /* 0x100fe40008ffe405 */
[----:B------:R-:W-:Y:S01]  /*3140*/  PRMT R5, RZ, 0x7610, R5 ;  /* 0x00007610ff057816 */ /* 0x000fe20000000005 */
[----:B------:R-:W-:Y:S06]  /*3150*/  @P4 BRA `(.L_x_34) ;  /* 0x0000000000044947 */ /* 0x000fec0003800000 */
[----:B------:R0:W5:Y:S02]  /*3160*/  LDG.E.U8 R5, desc[UR16][R24.64] ;  /* 0x0000001018057981 */ /* 0x000164000c1e1100 */
.L_x_34:
[----:B------:R-:W-:Y:S05]  /*3170*/  BSYNC B1 ;  /* 0x0000000000017941 */ /* 0x000fea0003800000 */
.L_x_33:
[----:B-----5:R-:W-:Y:S01]  /*3180*/  LOP3.LUT R5, R5, 0xff, RZ, 0xc0, !PT ;  /* 0x000000ff05057812 */ /* 0x020fe200078ec0ff */
[----:B------:R-:W-:Y:S01]  /*3190*/  BSSY B1, `(.L_x_35) ;  /* 0x000000b000017945 */ /* 0x000fe20003800000 */
[----:B------:R-:W-:Y:S02]  /*31a0*/  ISETP.LT.OR P3, PT, R29, 0x2, !P0 ;  /* 0x000000021d00780c */ /* 0x000fe40004761670 */
[----:B------:R-:W-:-:S05]  /*31b0*/  F2FP.F16.E4M3.UNPACK_B R5, R5 ;  /* 0x00000005ff05723e */ /* 0x000fca00020006ff */
[----:B------:R-:W-:Y:S01]  /*31c0*/  HADD2.F32 R32, -RZ, R5.H0_H0 ;  /* 0x20000005ff207230 */ /* 0x000fe20000004100 */
[----:B------:R-:W-:-:S04]  /*31d0*/  PRMT R5, RZ, 0x7610, R5 ;  /* 0x00007610ff057816 */ /* 0x000fc80000000005 */
[----:B------:R-:W-:-:S04]  /*31e0*/  FMUL R32, R32, R9 ;  /* 0x0000000920207220 */ /* 0x000fc80000400000 */
[----:B--2---:R-:W-:-:S05]  /*31f0*/  FFMA R32, R141, R8, R32 ;  /* 0x000000088d207223 */ /* 0x004fca0000000020 */
[----:B------:R-:W-:-:S05]  /*3200*/  F2FP.SATFINITE.E4M3.F32.PACK_AB_MERGE_C R33, RZ, R32, RZ ;  /* 0x00000020ff21723e */ /* 0x000fca00048070ff */
[----:B------:R1:W-:Y:S01]  /*3210*/  @!P4 STG.E.U8 desc[UR16][R10.64], R33 ;  /* 0x000000210a00c986 */ /* 0x0003e2000c101110 */
[----:B------:R-:W-:Y:S05]  /*3220*/  @P3 BRA `(.L_x_36) ;  /* 0x0000000000043947 */ /* 0x000fea0003800000 */
[----:B------:R2:W5:Y:S02]  /*3230*/  LDG.E.U8 R5, desc[UR16][R24.64+0x1] ;  /* 0x0000011018057981 */ /* 0x000564000c1e1100 */
.L_x_36:
[----:B------:R-:W-:Y:S05]  /*3240*/  BSYNC B1 ;  /* 0x0000000000017941 */ /* 0x000fea0003800000 */
.L_x_35:
[----:B-----5:R-:W-:Y:S01]  /*3250*/  LOP3.LUT R5, R5, 0xff, RZ, 0xc0, !PT ;  /* 0x000000ff05057812 */ /* 0x020fe200078ec0ff */
[----:B------:R-:W-:Y:S01]  /*3260*/  BSSY B1, `(.L_x_37) ;  /* 0x0000013000017945 */ /* 0x000fe20003800000 */
[----:B-1----:R-:W-:Y:S02]  /*3270*/  IADD3 R33, P1, R35, 0x8, RZ ;  /* 0x0000000823217810 */ /* 0x002fe40007f3e0ff */
[----:B------:R-:W-:-:S03]  /*3280*/  F2FP.F16.E4M3.UNPACK_B R5, R5 ;  /* 0x00000005ff05723e */ /* 0x000fc600020006ff */
[----:B------:R-:W-:Y:S01]  /*3290*/  IMAD.X R27, RZ, RZ, R27, P1 ;  /* 0x000000ffff1b7224 */ /* 0x000fe200008e061b */
[----:B------:R-:W-:Y:S01]  /*32a0*/  ISETP.GE.AND P1, PT, R36, 0x9, PT ;  /* 0x000000092400780c */ /* 0x000fe20003f26270 */
[----:B------:R-:W-:Y:S02]  /*32b0*/  HADD2.F32 R26, -RZ, R5.H0_H0 ;  /* 0x20000005ff1a7230 */ /* 0x000fe40000004100 */
[----:B------:R-:W-:Y:S01]  /*32c0*/  IMAD.WIDE.U32 R30, R33, UR6, R30 ;  /* 0x00000006211e7c25 */ /* 0x000fe2000f8e001e */
[----:B------:R-:W-:-:S03]  /*32d0*/  ISETP.LT.OR P5, PT, R29, 0x1, !P1 ;  /* 0x000000011d00780c */ /* 0x000fc60004fa1670 */
[----:B------:R-:W-:Y:S01]  /*32e0*/  FMUL R5, R26, R9 ;  /* 0x000000091a057220 */ /* 0x000fe20000400000 */
[----:B------:R-:W-:-:S03]  /*32f0*/  IMAD R26, R27, UR6, RZ ;  /* 0x000000061b1a7c24 */ /* 0x000fc6000f8e02ff */
[----:B------:R-:W-:Y:S01]  /*3300*/  FFMA R5, R136, R8, R5 ;  /* 0x0000000888057223 */ /* 0x000fe20000000005 */
[----:B------:R-:W-:Y:S01]  /*3310*/  IMAD R33, R33, UR7, R26 ;  /* 0x0000000721217c24 */ /* 0x000fe2000f8e021a */
[----:B------:R-:W-:-:S03]  /*3320*/  IADD3 R26, P4, R30, UR10, RZ ;  /* 0x0000000a1e1a7c10 */ /* 0x000fc6000ff9e0ff */
[----:B------:R-:W-:Y:S02]  /*3330*/  F2FP.SATFINITE.E4M3.F32.PACK_AB_MERGE_C R35, RZ, R5, RZ ;  /* 0x00000005ff23723e */ /* 0x000fe400048070ff */
[----:B------:R-:W-:Y:S02]  /*3340*/  IADD3.X R27, R31, UR11, R33, P4, !PT ;  /* 0x0000000b1f1b7c10 */ /* 0x000fe4000a7fe421 */
[----:B------:R-:W-:Y:S01]  /*3350*/  PRMT R5, RZ, 0x7610, R5 ;  /* 0x00007610ff057816 */ /* 0x000fe20000000005 */
[----:B------:R1:W-:Y:S01]  /*3360*/  @!P3 STG.E.U8 desc[UR16][R10.64+0x1], R35 ;  /* 0x000001230a00b986 */ /* 0x0003e2000c101110 */
[----:B------:R-:W-:Y:S05]  /*3370*/  @P5 BRA `(.L_x_38) ;  /* 0x0000000000045947 */ /* 0x000fea0003800000 */
[----:B------:R3:W5:Y:S02]  /*3380*/  LDG.E.U8 R5, desc[UR16][R26.64] ;  /* 0x000000101a057981 */ /* 0x000764000c1e1100 */
.L_x_38:
[----:B------:R-:W-:Y:S05]  /*3390*/  BSYNC B1 ;  /* 0x0000000000017941 */ /* 0x000fea0003800000 */
.L_x_37:
[----:B-----5:R-:W-:Y:S01]  /*33a0*/  LOP3.LUT R5, R5, 0xff, RZ, 0xc0, !PT ;  /* 0x000000ff05057812 */ /* 0x020fe200078ec0ff */
[----:B------:R-:W-:Y:S01]  /*33b0*/  BSSY B1, `(.L_x_39) ;  /* 0x000000b000017945 */ /* 0x000fe20003800000 */
[----:B------:R-:W-:Y:S02]  /*33c0*/  ISETP.LT.OR P3, PT, R29, 0x2, !P1 ;  /* 0x000000021d00780c */ /* 0x000fe40004f61670 */
[----:B------:R-:W-:-:S05]  /*33d0*/  F2FP.F16.E4M3.UNPACK_B R5, R5 ;  /* 0x00000005ff05723e */ /* 0x000fca00020006ff */
[----:B------:R-:W-:Y:S01]  /*33e0*/  HADD2.F32 R30, -RZ, R5.H0_H0 ;  /* 0x20000005ff1e7230 */ /* 0x000fe20000004100 */
[----:B------:R-:W-:-:S04]  /*33f0*/  PRMT R5, RZ, 0x7610, R5 ;  /* 0x00007610ff057816 */ /* 0x000fc80000000005 */
[----:B------:R-:W-:-:S04]  /*3400*/  FMUL R30, R30, R9 ;  /* 0x000000091e1e7220 */ /* 0x000fc80000400000 */
[----:B------:R-:W-:-:S05]  /*3410*/  FFMA R30, R139, R8, R30 ;  /* 0x000000088b1e7223 */ /* 0x000fca000000001e */
[----:B------:R-:W-:-:S05]  /*3420*/  F2FP.SATFINITE.E4M3.F32.PACK_AB_MERGE_C R31, RZ, R30, RZ ;  /* 0x0000001eff1f723e */ /* 0x000fca00048070ff */
[----:B------:R4:W-:Y:S01]  /*3430*/  @!P5 STG.E.U8 desc[UR16][R6.64], R31 ;  /* 0x0000001f0600d986 */ /* 0x0009e2000c101110 */
[----:B------:R-:W-:Y:S05]  /*3440*/  @P3 BRA `(.L_x_40) ;  /* 0x0000000000043947 */ /* 0x000fea0003800000 */
[----:B------:R0:W5:Y:S02]  /*3450*/  LDG.E.U8 R5, desc[UR16][R26.64+0x1] ;  /* 0x000001101a057981 */ /* 0x000164000c1e1100 */
.L_x_40:
[----:B------:R-:W-:Y:S05]  /*3460*/  BSYNC B1 ;  /* 0x0000000000017941 */ /* 0x000fea0003800000 */
.L_x_39:
[----:B-----5:R-:W-:Y:S01]  /*3470*/  LOP3.LUT R5, R5, 0xff, RZ, 0xc0, !PT ;  /* 0x000000ff05057812 */ /* 0x020fe200078ec0ff */
[----:B------:R-:W-:Y:S01]  /*3480*/  BSSY B1, `(.L_x_41) ;  /* 0x000000b000017945 */ /* 0x000fe20003800000 */
[----:B------:R-:W-:Y:S02]  /*3490*/  ISETP.LT.OR P4, PT, R29, 0x9, !P0 ;  /* 0x000000091d00780c */ /* 0x000fe40004781670 */
[----:B------:R-:W-:-:S05]  /*34a0*/  F2FP.F16.E4M3.UNPACK_B R5, R5 ;  /* 0x00000005ff05723e */ /* 0x000fca00020006ff */
[----:B------:R-:W-:-:S05]  /*34b0*/  HADD2.F32 R30, -RZ, R5.H0_H0 ;  /* 0x20000005ff1e7230 */ /* 0x000fca0000004100 */
[----:B------:R-:W-:-:S04]  /*34c0*/  FMUL R5, R30, R9 ;  /* 0x000000091e057220 */ /* 0x000fc80000400000 */
[----:B------:R-:W-:-:S05]  /*34d0*/  FFMA R5, R134, R8, R5 ;  /* 0x0000000886057223 */ /* 0x000fca0000000005 */
[----:B----4-:R-:W-:Y:S02]  /*34e0*/  F2FP.SATFINITE.E4M3.F32.PACK_AB_MERGE_C R31, RZ, R5, RZ ;  /* 0x00000005ff1f723e */ /* 0x010fe400048070ff */
[----:B------:R-:W-:-:S03]  /*34f0*/  PRMT R5, RZ, 0x7610, R5 ;  /* 0x00007610ff057816 */ /* 0x000fc60000000005 */
[----:B------:R4:W-:Y:S01]  /*3500*/  @!P3 STG.E.U8 desc[UR16][R6.64+0x1], R31 ;  /* 0x0000011f0600b986 */ /* 0x0009e2000c101110 */
[----:B------:R-:W-:Y:S05]  /*3510*/  @P4 BRA `(.L_x_42) ;  /* 0x0000000000044947 */ /* 0x000fea0003800000 */
[----:B------:R0:W5:Y:S02]  /*3520*/  LDG.E.U8 R5, desc[UR16][R24.64+0x8] ;  /* 0x0000081018057981 */ /* 0x000164000c1e1100 */
.L_x_42:
[----:B------:R-:W-:Y:S05]  /*3530*/  BSYNC B1 ;  /* 0x0000000000017941 */ /* 0x000fea0003800000 */
.L_x_41:
        /* <DEDUP_REMOVED lines=8> */
[----:B----4-:R-:W-:-:S05]  /*35c0*/  F2FP.SATFINITE.E4M3.F32.PACK_AB_MERGE_C R31, RZ, R30, RZ ;  /* 0x0000001eff1f723e */ /* 0x010fca00048070ff */
[----:B------:R4:W-:Y:S01]  /*35d0*/  @!P4 STG.E.U8 desc[UR16][R10.64+0x8], R31 ;  /* 0x0000081f0a00c986 */ /* 0x0009e2000c101110 */
[----:B------:R-:W-:Y:S05]  /*35e0*/  @P3 BRA `(.L_x_44) ;  /* 0x0000000000043947 */ /* 0x000fea0003800000 */
[----:B------:R0:W5:Y:S02]  /*35f0*/  LDG.E.U8 R5, desc[UR16][R24.64+0x9] ;  /* 0x0000091018057981 */ /* 0x000164000c1e1100 */
.L_x_44:
[----:B------:R-:W-:Y:S05]  /*3600*/  BSYNC B1 ;  /* 0x0000000000017941 */ /* 0x000fea0003800000 */
.L_x_43:
        /* <DEDUP_REMOVED lines=12> */
.L_x_46:
[----:B------:R-:W-:Y:S05]  /*36d0*/  BSYNC B1 ;  /* 0x0000000000017941 */ /* 0x000fea0003800000 */
.L_x_45:
        /* <DEDUP_REMOVED lines=12> */
.L_x_48:
[----:B------:R-:W-:Y:S05]  /*37a0*/  BSYNC B1 ;  /* 0x0000000000017941 */ /* 0x000fea0003800000 */
.L_x_47:
        /* <DEDUP_REMOVED lines=12> */
.L_x_50:
[----:B------:R-:W-:Y:S05]  /*3870*/  BSYNC B1 ;  /* 0x0000000000017941 */ /* 0x000fea0003800000 */
.L_x_49:
        /* <DEDUP_REMOVED lines=12> */
.L_x_52:
[----:B------:R-:W-:Y:S05]  /*3940*/  BSYNC B1 ;  /* 0x0000000000017941 */ /* 0x000fea0003800000 */
.L_x_51:
        /* <DEDUP_REMOVED lines=12> */
.L_x_54:
[----:B------:R-:W-:Y:S05]  /*3a10*/  BSYNC B1 ;  /* 0x0000000000017941 */ /* 0x000fea0003800000 */
.L_x_53:
        /* <DEDUP_REMOVED lines=12> */
.L_x_56:
[----:B------:R-:W-:Y:S05]  /*3ae0*/  BSYNC B1 ;  /* 0x0000000000017941 */ /* 0x000fea0003800000 */
.L_x_55:
        /* <DEDUP_REMOVED lines=12> */
.L_x_58:
[----:B------:R-:W-:Y:S05]  /*3bb0*/  BSYNC B1 ;  /* 0x0000000000017941 */ /* 0x000fea0003800000 */
.L_x_57:
        /* <DEDUP_REMOVED lines=12> */
.L_x_60:
[----:B------:R-:W-:Y:S05]  /*3c80*/  BSYNC B1 ;  /* 0x0000000000017941 */ /* 0x000fea0003800000 */
.L_x_59:
        /* <DEDUP_REMOVED lines=12> */
.L_x_62:
[----:B------:R-:W-:Y:S05]  /*3d50*/  BSYNC B1 ;  /* 0x0000000000017941 */ /* 0x000fea0003800000 */
.L_x_61:
        /* <DEDUP_REMOVED lines=12> */
.L_x_64:
[----:B------:R-:W-:Y:S05]  /*3e20*/  BSYNC B1 ;  /* 0x0000000000017941 */ /* 0x000fea0003800000 */
.L_x_63:
        /* <DEDUP_REMOVED lines=12> */
.L_x_66:
[----:B------:R-:W-:Y:S05]  /*3ef0*/  BSYNC B1 ;  /* 0x0000000000017941 */ /* 0x000fea0003800000 */
.L_x_65:
        /* <DEDUP_REMOVED lines=12> */
.L_x_68:
[----:B------:R-:W-:Y:S05]  /*3fc0*/  BSYNC B1 ;  /* 0x0000000000017941 */ /* 0x000fea0003800000 */
.L_x_67:
        /* <DEDUP_REMOVED lines=12> */
.L_x_70:
[----:B------:R-:W-:Y:S05]  /*4090*/  BSYNC B1 ;  /* 0x0000000000017941 */ /* 0x000fea0003800000 */
.L_x_69:
        /* <DEDUP_REMOVED lines=12> */
.L_x_72:
[----:B------:R-:W-:Y:S05]  /*4160*/  BSYNC B1 ;  /* 0x0000000000017941 */ /* 0x000fea0003800000 */
.L_x_71:
        /* <DEDUP_REMOVED lines=12> */
.L_x_74:
[----:B------:R-:W-:Y:S05]  /*4230*/  BSYNC B1 ;  /* 0x0000000000017941 */ /* 0x000fea0003800000 */
.L_x_73:
        /* <DEDUP_REMOVED lines=12> */
.L_x_76:
[----:B------:R-:W-:Y:S05]  /*4300*/  BSYNC B1 ;  /* 0x0000000000017941 */ /* 0x000fea0003800000 */
.L_x_75:
        /* <DEDUP_REMOVED lines=12> */
.L_x_78:
[----:B------:R-:W-:Y:S05]  /*43d0*/  BSYNC B1 ;  /* 0x0000000000017941 */ /* 0x000fea0003800000 */
.L_x_77:
        /* <DEDUP_REMOVED lines=12> */
.L_x_80:
[----:B------:R-:W-:Y:S05]  /*44a0*/  BSYNC B1 ;  /* 0x0000000000017941 */ /* 0x000fea0003800000 */
.L_x_79:
        /* <DEDUP_REMOVED lines=12> */
.L_x_82:
[----:B------:R-:W-:Y:S05]  /*4570*/  BSYNC B1 ;  /* 0x0000000000017941 */ /* 0x000fea0003800000 */
.L_x_81:
        /* <DEDUP_REMOVED lines=12> */
.L_x_84:
[----:B------:R-:W-:Y:S05]  /*4640*/  BSYNC B1 ;  /* 0x0000000000017941 */ /* 0x000fea0003800000 */
.L_x_83:
        /* <DEDUP_REMOVED lines=12> */
.L_x_86:
[----:B------:R-:W-:Y:S05]  /*4710*/  BSYNC B1 ;  /* 0x0000000000017941 */ /* 0x000fea0003800000 */
.L_x_85:
        /* <DEDUP_REMOVED lines=12> */
.L_x_88:
[----:B------:R-:W-:Y:S05]  /*47e0*/  BSYNC B1 ;  /* 0x0000000000017941 */ /* 0x000fea0003800000 */
.L_x_87:
        /* <DEDUP_REMOVED lines=12> */
.L_x_90:
[----:B------:R-:W-:Y:S05]  /*48b0*/  BSYNC B1 ;  /* 0x0000000000017941 */ /* 0x000fea0003800000 */
.L_x_89:
        /* <DEDUP_REMOVED lines=12> */
.L_x_92:
[----:B------:R-:W-:Y:S05]  /*4980*/  BSYNC B1 ;  /* 0x0000000000017941 */ /* 0x000fea0003800000 */
.L_x_91:
        /* <DEDUP_REMOVED lines=12> */
.L_x_94:
[----:B------:R-:W-:Y:S05]  /*4a50*/  BSYNC B1 ;  /* 0x0000000000017941 */ /* 0x000fea0003800000 */
.L_x_93:
        /* <DEDUP_REMOVED lines=12> */
.L_x_96:
[----:B------:R-:W-:Y:S05]  /*4b20*/  BSYNC B1 ;  /* 0x0000000000017941 */ /* 0x000fea0003800000 */
.L_x_95:
        /* <DEDUP_REMOVED lines=12> */
.L_x_98:
[----:B------:R-:W-:Y:S05]  /*4bf0*/  BSYNC B1 ;  /* 0x0000000000017941 */ /* 0x000fea0003800000 */
.L_x_97:
        /* <DEDUP_REMOVED lines=12> */
.L_x_100:
[----:B------:R-:W-:Y:S05]  /*4cc0*/  BSYNC B1 ;  /* 0x0000000000017941 */ /* 0x000fea0003800000 */
.L_x_99:
        /* <DEDUP_REMOVED lines=12> */
.L_x_102:
[----:B------:R-:W-:Y:S05]  /*4d90*/  BSYNC B1 ;  /* 0x0000000000017941 */ /* 0x000fea0003800000 */
.L_x_101:
        /* <DEDUP_REMOVED lines=12> */
.L_x_104:
[----:B------:R-:W-:Y:S05]  /*4e60*/  BSYNC B1 ;  /* 0x0000000000017941 */ /* 0x000fea0003800000 */
.L_x_103:
        /* <DEDUP_REMOVED lines=12> */
.L_x_106:
[----:B------:R-:W-:Y:S05]  /*4f30*/  BSYNC B1 ;  /* 0x0000000000017941 */ /* 0x000fea0003800000 */
.L_x_105:
        /* <DEDUP_REMOVED lines=12> */
.L_x_108:
[----:B------:R-:W-:Y:S05]  /*5000*/  BSYNC B1 ;  /* 0x0000000000017941 */ /* 0x000fea0003800000 */
.L_x_107:
        /* <DEDUP_REMOVED lines=12> */
.L_x_110:
[----:B------:R-:W-:Y:S05]  /*50d0*/  BSYNC B1 ;  /* 0x0000000000017941 */ /* 0x000fea0003800000 */
.L_x_109:
        /* <DEDUP_REMOVED lines=12> */
.L_x_112:
[----:B------:R-:W-:Y:S05]  /*51a0*/  BSYNC B1 ;  /* 0x0000000000017941 */ /* 0x000fea0003800000 */
.L_x_111:
        /* <DEDUP_REMOVED lines=12> */
.L_x_114:
[----:B------:R-:W-:Y:S05]  /*5270*/  BSYNC B1 ;  /* 0x0000000000017941 */ /* 0x000fea0003800000 */
.L_x_113:
        /* <DEDUP_REMOVED lines=12> */
.L_x_116:
[----:B------:R-:W-:Y:S05]  /*5340*/  BSYNC B1 ;  /* 0x0000000000017941 */ /* 0x000fea0003800000 */
.L_x_115:
        /* <DEDUP_REMOVED lines=12> */
.L_x_118:
[----:B------:R-:W-:Y:S05]  /*5410*/  BSYNC B1 ;  /* 0x0000000000017941 */ /* 0x000fea0003800000 */
.L_x_117:
        /* <DEDUP_REMOVED lines=12> */
.L_x_120:
[----:B------:R-:W-:Y:S05]  /*54e0*/  BSYNC B1 ;  /* 0x0000000000017941 */ /* 0x000fea0003800000 */
.L_x_119:
        /* <DEDUP_REMOVED lines=12> */
.L_x_122:
[----:B------:R-:W-:Y:S05]  /*55b0*/  BSYNC B1 ;  /* 0x0000000000017941 */ /* 0x000fea0003800000 */
.L_x_121:
        /* <DEDUP_REMOVED lines=12> */
.L_x_124:
[----:B------:R-:W-:Y:S05]  /*5680*/  BSYNC B1 ;  /* 0x0000000000017941 */ /* 0x000fea0003800000 */
.L_x_123:
        /* <DEDUP_REMOVED lines=12> */
.L_x_126:
[----:B------:R-:W-:Y:S05]  /*5750*/  BSYNC B1 ;  /* 0x0000000000017941 */ /* 0x000fea0003800000 */
.L_x_125:
        /* <DEDUP_REMOVED lines=12> */
.L_x_128:
[----:B------:R-:W-:Y:S05]  /*5820*/  BSYNC B1 ;  /* 0x0000000000017941 */ /* 0x000fea0003800000 */
.L_x_127:
        /* <DEDUP_REMOVED lines=12> */
.L_x_130:
[----:B------:R-:W-:Y:S05]  /*58f0*/  BSYNC B1 ;  /* 0x0000000000017941 */ /* 0x000fea0003800000 */
.L_x_129:
        /* <DEDUP_REMOVED lines=12> */
.L_x_132:
[----:B------:R-:W-:Y:S05]  /*59c0*/  BSYNC B1 ;  /* 0x0000000000017941 */ /* 0x000fea0003800000 */
.L_x_131:
        /* <DEDUP_REMOVED lines=12> */
.L_x_134:
[----:B------:R-:W-:Y:S05]  /*5a90*/  BSYNC B1 ;  /* 0x0000000000017941 */ /* 0x000fea0003800000 */
.L_x_133:
        /* <DEDUP_REMOVED lines=12> */
.L_x_136:
[----:B------:R-:W-:Y:S05]  /*5b60*/  BSYNC B1 ;  /* 0x0000000000017941 */ /* 0x000fea0003800000 */
.L_x_135:
        /* <DEDUP_REMOVED lines=12> */
.L_x_138:
[----:B------:R-:W-:Y:S05]  /*5c30*/  BSYNC B1 ;  /* 0x0000000000017941 */ /* 0x000fea0003800000 */
.L_x_137:
        /* <DEDUP_REMOVED lines=12> */
.L_x_140:
[----:B------:R-:W-:Y:S05]  /*5d00*/  BSYNC B1 ;  /* 0x0000000000017941 */ /* 0x000fea0003800000 */
.L_x_139:
        /* <DEDUP_REMOVED lines=12> */
.L_x_142:
[----:B------:R-:W-:Y:S05]  /*5dd0*/  BSYNC B1 ;  /* 0x0000000000017941 */ /* 0x000fea0003800000 */
.L_x_141:
        /* <DEDUP_REMOVED lines=12> */
.L_x_144:
[----:B------:R-:W-:Y:S05]  /*5ea0*/  BSYNC B1 ;  /* 0x0000000000017941 */ /* 0x000fea0003800000 */
.L_x_143:
[----:B-----5:R-:W-:Y:S01]  /*5eb0*/  LOP3.LUT R5, R5, 0xff, RZ, 0xc0, !PT ;  /* 0x000000ff05057812 */ /* 0x020fe200078ec0ff */
[----:B------:R-:W-:Y:S01]  /*5ec0*/  BSSY B1, `(.L_x_145) ;  /* 0x000000b000017945 */ /* 0x000fe20003800000 */
[----:B------:R-:W-:Y:S02]  /*5ed0*/  ISETP.LT.OR P4, PT, R29, 0x71, !P0 ;  /* 0x000000711d00780c */ /* 0x000fe40004781670 */
[----:B------:R-:W-:-:S05]  /*5ee0*/  F2FP.F16.E4M3.UNPACK_B R5, R5 ;  /* 0x00000005ff05723e */ /* 0x000fca00020006ff */
[----:B------:R-:W-:-:S05]  /*5ef0*/  HADD2.F32 R18, -RZ, R5.H0_H0 ;  /* 0x20000005ff127230 */ /* 0x000fca0000004100 */
[----:B------:R-:W-:-:S04]  /*5f00*/  FMUL R5, R18, R9 ;  /* 0x0000000912057220 */ /* 0x000fc80000400000 */
[----:B------:R-:W-:-:S05]  /*5f10*/  FFMA R5, R20, R8, R5 ;  /* 0x0000000814057223 */ /* 0x000fca0000000005 */
[----:B0-----:R-:W-:Y:S02]  /*5f20*/  F2FP.SATFINITE.E4M3.F32.PACK_AB_MERGE_C R23, RZ, R5, RZ ;  /* 0x00000005ff17723e */ /* 0x001fe400048070ff */
[----:B------:R-:W-:-:S03]  /*5f30*/  PRMT R5, RZ, 0x7610, R5 ;  /* 0x00007610ff057816 */ /* 0x000fc60000000005 */
[----:B------:R0:W-:Y:S01]  /*5f40*/  @!P3 STG.E.U8 desc[UR16][R6.64+0x69], R23 ;  /* 0x000069170600b986 */ /* 0x0001e2000c101110 */
[----:B------:R-:W-:Y:S05]  /*5f50*/  @P4 BRA `(.L_x_146) ;  /* 0x0000000000044947 */ /* 0x000fea0003800000 */
[----:B------:R0:W5:Y:S02]  /*5f60*/  LDG.E.U8 R5, desc[UR16][R24.64+0x70] ;  /* 0x0000701018057981 */ /* 0x000164000c1e1100 */
.L_x_146:
[----:B------:R-:W-:Y:S05]  /*5f70*/  BSYNC B1 ;  /* 0x0000000000017941 */ /* 0x000fea0003800000 */
.L_x_145:
        /* <DEDUP_REMOVED lines=12> */
.L_x_148:
[----:B------:R-:W-:Y:S05]  /*6040*/  BSYNC B1 ;  /* 0x0000000000017941 */ /* 0x000fea0003800000 */
.L_x_147:
        /* <DEDUP_REMOVED lines=12> */
.L_x_150:
[----:B------:R-:W-:Y:S05]  /*6110*/  BSYNC B1 ;  /* 0x0000000000017941 */ /* 0x000fea0003800000 */
.L_x_149:
        /* <DEDUP_REMOVED lines=8> */
[----:B0-----:R-:W-:-:S05]  /*61a0*/  F2FP.SATFINITE.E4M3.F32.PACK_AB_MERGE_C R17, RZ, R18, RZ ;  /* 0x00000012ff11723e */ /* 0x001fca00048070ff */
[----:B------:R0:W-:Y:S01]  /*61b0*/  @!P4 STG.E.U8 desc[UR16][R6.64+0x70], R17 ;  /* 0x000070110600c986 */ /* 0x0001e2000c101110 */
[----:B------:R-:W-:Y:S05]  /*61c0*/  @P3 BRA `(.L_x_152) ;  /* 0x0000000000043947 */ /* 0x000fea0003800000 */
[----:B------:R0:W5:Y:S02]  /*61d0*/  LDG.E.U8 R5, desc[UR16][R26.64+0x71] ;  /* 0x000071101a057981 */ /* 0x000164000c1e1100 */
.L_x_152:
[----:B------:R-:W-:Y:S05]  /*61e0*/  BSYNC B1 ;  /* 0x0000000000017941 */ /* 0x000fea0003800000 */
.L_x_151:
        /* <DEDUP_REMOVED lines=12> */
.L_x_154:
[----:B------:R-:W-:Y:S05]  /*62b0*/  BSYNC B1 ;  /* 0x0000000000017941 */ /* 0x000fea0003800000 */
.L_x_153:
        /* <DEDUP_REMOVED lines=12> */
.L_x_156:
[----:B------:R-:W-:Y:S05]  /*6380*/  BSYNC B1 ;  /* 0x0000000000017941 */ /* 0x000fea0003800000 */
.L_x_155:
        /* <DEDUP_REMOVED lines=12> */
.L_x_158:
[----:B------:R-:W-:Y:S05]  /*6450*/  BSYNC B1 ;  /* 0x0000000000017941 */ /* 0x000fea0003800000 */
.L_x_157:
[----:B-----5:R-:W-:Y:S01]  /*6460*/  LOP3.LUT R5, R5, 0xff, RZ, 0xc0, !PT ;  /* 0x000000ff05057812 */ /* 0x020fe200078ec0ff */
[----:B------:R-:W-:Y:S01]  /*6470*/  BSSY B1, `(.L_x_159) ;  /* 0x000000b000017945 */ /* 0x000fe20003800000 */
[----:B------:R-:W-:Y:S02]  /*6480*/  ISETP.LT.OR P1, PT, R29, 0x7a, !P1 ;  /* 0x0000007a1d00780c */ /* 0x000fe40004f21670 */
[----:B------:R-:W-:-:S05]  /*6490*/  F2FP.F16.E4M3.UNPACK_B R5, R5 ;  /* 0x00000005ff05723e */ /* 0x000fca00020006ff */
[----:B01--4-:R-:W-:Y:S01]  /*64a0*/  HADD2.F32 R10, -RZ, R5.H0_H0 ;  /* 0x20000005ff0a7230 */ /* 0x013fe20000004100 */
[----:B------:R-:W-:-:S04]  /*64b0*/  PRMT R5, RZ, 0x7610, R5 ;  /* 0x00007610ff057816 */ /* 0x000fc80000000005 */
[----:B------:R-:W-:-:S04]  /*64c0*/  FMUL R10, R10, R9 ;  /* 0x000000090a0a7220 */ /* 0x000fc80000400000 */
[----:B------:R-:W-:-:S05]  /*64d0*/  FFMA R10, R15, R8, R10 ;  /* 0x000000080f0a7223 */ /* 0x000fca000000000a */
[----:B------:R-:W-:-:S05]  /*64e0*/  F2FP.SATFINITE.E4M3.F32.PACK_AB_MERGE_C R11, RZ, R10, RZ ;  /* 0x0000000aff0b723e */ /* 0x000fca00048070ff */
[----:B------:R0:W-:Y:S01]  /*64f0*/  @!P3 STG.E.U8 desc[UR16][R6.64+0x78], R11 ;  /* 0x0000780b0600b986 */ /* 0x0001e2000c101110 */
[----:B------:R-:W-:Y:S05]  /*6500*/  @P1 BRA `(.L_x_160) ;  /* 0x0000000000041947 */ /* 0x000fea0003800000 */
[----:B------:R1:W5:Y:S02]  /*6510*/  LDG.E.U8 R5, desc[UR16][R26.64+0x79] ;  /* 0x000079101a057981 */ /* 0x000364000c1e1100 */
.L_x_160:
[----:B------:R-:W-:Y:S05]  /*6520*/  BSYNC B1 ;  /* 0x0000000000017941 */ /* 0x000fea0003800000 */
.L_x_159:
[----:B------:R-:W-:Y:S05]  /*6530*/  @P1 BRA `(.L_x_161) ;  /* 0x0000001000281947 */ /* 0x000fea0003800000 */
[----:B-----5:R-:W-:-:S04]  /*6540*/  LOP3.LUT R5, R5, 0xff, RZ, 0xc0, !PT ;  /* 0x000000ff05057812 */ /* 0x020fc800078ec0ff */
[----:B------:R-:W-:-:S05]  /*6550*/  F2FP.F16.E4M3.UNPACK_B R5, R5 ;  /* 0x00000005ff05723e */ /* 0x000fca00020006ff */
[----:B------:R-:W-:-:S05]  /*6560*/  HADD2.F32 R10, -RZ, R5.H0_H0 ;  /* 0x20000005ff0a7230 */ /* 0x000fca0000004100 */
[----:B------:R-:W-:-:S04]  /*6570*/  FMUL R5, R10, R9 ;  /* 0x000000090a057220 */ /* 0x000fc80000400000 */
[----:B------:R-:W-:-:S05]  /*6580*/  FFMA R5, R14, R8, R5 ;  /* 0x000000080e057223 */ /* 0x000fca0000000005 */
[----:B------:R-:W-:-:S05]  /*6590*/  F2FP.SATFINITE.E4M3.F32.PACK_AB_MERGE_C R5, RZ, R5, RZ ;  /* 0x00000005ff05723e */ /* 0x000fca00048070ff */
[----:B------:R4:W-:Y:S01]  /*65a0*/  STG.E.U8 desc[UR16][R6.64+0x79], R5 ;  /* 0x0000790506007986 */ /* 0x0009e2000c101110 */
[----:B------:R-:W-:Y:S05]  /*65b0*/  BRA `(.L_x_161) ;  /* 0x0000001000087947 */ /* 0x000fea0003800000 */
.L_x_32:
[----:B------:R-:W-:Y:S01]  /*65c0*/  ISETP.GE.AND P1, PT, R36, 0x1, PT ;  /* 0x000000012400780c */ /* 0x000fe20003f26270 */
[-C--:B--2---:R-:W-:Y:S01]  /*65d0*/  FMUL R141, R141, R8.reuse ;  /* 0x000000088d8d7220 */ /* 0x084fe20000400000 */
[-C--:B------:R-:W-:Y:S01]  /*65e0*/  FMUL R136, R136, R8.reuse ;  /* 0x0000000888887220 */ /* 0x080fe20000400000 */
[----:B------:R-:W-:Y:S01]  /*65f0*/  ISETP.GE.AND P0, PT, R36, 0x9, PT ;  /* 0x000000092400780c */ /* 0x000fe20003f06270 */
[-C--:B------:R-:W-:Y:S01]  /*6600*/  FMUL R139, R139, R8.reuse ;  /* 0x000000088b8b7220 */ /* 0x080fe20000400000 */
[C---:B------:R-:W-:Y:S01]  /*6610*/  ISETP.LT.OR P4, PT, R29.reuse, 0x1, !P1 ;  /* 0x000000011d00780c */ /* 0x040fe20004f81670 */
[-C--:B------:R-:W-:Y:S01]  /*6620*/  FMUL R134, R134, R8.reuse ;  /* 0x0000000886867220 */ /* 0x080fe20000400000 */
[----:B------:R-:W-:Y:S01]  /*6630*/  ISETP.LT.OR P5, PT, R29, 0x2, !P1 ;  /* 0x000000021d00780c */ /* 0x000fe20004fa1670 */
[-C--:B------:R-:W-:Y:S01]  /*6640*/  FMUL R137, R137, R8.reuse ;  /* 0x0000000889897220 */ /* 0x080fe20000400000 */
[----:B------:R-:W-:Y:S01]  /*6650*/  F2FP.SATFINITE.E4M3.F32.PACK_AB_MERGE_C R141, RZ, R141, RZ ;  /* 0x0000008dff8d723e */ /* 0x000fe200048070ff */
[----:B------:R-:W-:Y:S01]  /*6660*/  FMUL R132, R132, R8 ;  /* 0x0000000884847220 */ /* 0x000fe20000400000 */
[----:B------:R-:W-:Y:S01]  /*6670*/  F2FP.SATFINITE.E4M3.F32.PACK_AB_MERGE_C R5, RZ, R136, RZ ;  /* 0x00000088ff05723e */ /* 0x000fe200048070ff */
[-C--:B------:R-:W-:Y:S01]  /*6680*/  FMUL R135, R135, R8.reuse ;  /* 0x0000000887877220 */ /* 0x080fe20000400000 */
[C---:B------:R-:W-:Y:S01]  /*6690*/  ISETP.LT.OR P3, PT, R29.reuse, 0x1, !P0 ;  /* 0x000000011d00780c */ /* 0x040fe20004761670 */
[-C--:B------:R-:W-:Y:S01]  /*66a0*/  FMUL R130, R130, R8.reuse ;  /* 0x0000000882827220 */ /* 0x080fe20000400000 */
[----:B------:R-:W-:Y:S01]  /*66b0*/  ISETP.LT.OR P6, PT, R29, 0xa, !P1 ;  /* 0x0000000a1d00780c */ /* 0x000fe20004fc1670 */
[-C--:B------:R-:W-:Y:S01]  /*66c0*/  FMUL R133, R133, R8.reuse ;  /* 0x0000000885857220 */ /* 0x080fe20000400000 */
[----:B------:R-:W-:Y:S01]  /*66d0*/  F2FP.SATFINITE.E4M3.F32.PACK_AB_MERGE_C R139, RZ, R139, RZ ;  /* 0x0000008bff8b723e */ /* 0x000fe200048070ff */
[----:B------:R-:W-:Y:S01]  /*66e0*/  @!P4 STG.E.U8 desc[UR16][R10.64], R141 ;  /* 0x0000008d0a00c986 */ /* 0x000fe2000c101110 */
[C---:B------:R-:W-:Y:S01]  /*66f0*/  ISETP.LT.OR P4, PT, R29.reuse, 0x2, !P0 ;  /* 0x000000021d00780c */ /* 0x040fe20004781670 */
[----:B------:R-:W-:Y:S01]  /*6700*/  FMUL R128, R128, R8 ;  /* 0x0000000880807220 */ /* 0x000fe20000400000 */
[----:B------:R-:W-:Y:S01]  /*6710*/  F2FP.SATFINITE.E4M3.F32.PACK_AB_MERGE_C R25, RZ, R134, RZ ;  /* 0x00000086ff19723e */ /* 0x000fe200048070ff */
[----:B------:R0:W-:Y:S01]  /*6720*/  @!P5 STG.E.U8 desc[UR16][R10.64+0x1], R5 ;  /* 0x000001050a00d986 */ /* 0x0001e2000c101110 */
[----:B------:R-:W-:Y:S01]  /*6730*/  ISETP.LT.OR P5, PT, R29, 0x9, !P1 ;  /* 0x000000091d00780c */ /* 0x000fe20004fa1670 */
[-C--:B------:R-:W-:Y:S01]  /*6740*/  FMUL R131, R131, R8.reuse ;  /* 0x0000000883837220 */ /* 0x080fe20000400000 */
[----:B------:R-:W-:Y:S01]  /*6750*/  F2FP.SATFINITE.E4M3.F32.PACK_AB_MERGE_C R137, RZ, R137, RZ ;  /* 0x00000089ff89723e */ /* 0x000fe200048070ff */
[----:B------:R-:W-:Y:S01]  /*6760*/  @!P3 STG.E.U8 desc[UR16][R6.64], R139 ;  /* 0x0000008b0600b986 */ /* 0x000fe2000c101110 */
[----:B------:R-:W-:Y:S01]  /*6770*/  ISETP.LT.OR P3, PT, R29, 0x9, !P0 ;  /* 0x000000091d00780c */ /* 0x000fe20004761670 */
[-C--:B------:R-:W-:Y:S01]  /*6780*/  FMUL R126, R126, R8.reuse ;  /* 0x000000087e7e7220 */ /* 0x080fe20000400000 */
[----:B------:R-:W-:Y:S01]  /*6790*/  F2FP.SATFINITE.E4M3.F32.PACK_AB_MERGE_C R135, RZ, R135, RZ ;  /* 0x00000087ff87723e */ /* 0x000fe200048070ff */
[-C--:B------:R-:W-:Y:S01]  /*67a0*/  FMUL R129, R129, R8.reuse ;  /* 0x0000000881817220 */ /* 0x080fe20000400000 */
[----:B------:R-:W-:Y:S01]  /*67b0*/  F2FP.SATFINITE.E4M3.F32.PACK_AB_MERGE_C R133, RZ, R133, RZ ;  /* 0x00000085ff85723e */ /* 0x000fe200048070ff */
[----:B------:R1:W-:Y:S01]  /*67c0*/  @!P4 STG.E.U8 desc[UR16][R6.64+0x1], R25 ;  /* 0x000001190600c986 */ /* 0x0003e2000c101110 */
[C---:B------:R-:W-:Y:S01]  /*67d0*/  ISETP.LT.OR P4, PT, R29.reuse, 0xa, !P0 ;  /* 0x0000000a1d00780c */ /* 0x040fe20004781670 */
[----:B------:R-:W-:Y:S01]  /*67e0*/  FMUL R124, R124, R8 ;  /* 0x000000087c7c7220 */ /* 0x000fe20000400000 */
[----:B0-----:R-:W-:Y:S01]  /*67f0*/  F2FP.SATFINITE.E4M3.F32.PACK_AB_MERGE_C R5, RZ, R132, RZ ;  /* 0x00000084ff05723e */ /* 0x001fe200048070ff */
[----:B------:R-:W-:Y:S01]  /*6800*/  @!P5 STG.E.U8 desc[UR16][R10.64+0x8], R137 ;  /* 0x000008890a00d986 */ /* 0x000fe2000c101110 */
[----:B------:R-:W-:Y:S01]  /*6810*/  ISETP.LT.OR P5, PT, R29, 0x11, !P1 ;  /* 0x000000111d00780c */ /* 0x000fe20004fa1670 */
[-C--:B------:R-:W-:Y:S01]  /*6820*/  FMUL R127, R127, R8.reuse ;  /* 0x000000087f7f7220 */ /* 0x080fe20000400000 */
[----:B------:R-:W-:Y:S01]  /*6830*/  F2FP.SATFINITE.E4M3.F32.PACK_AB_MERGE_C R131, RZ, R131, RZ ;  /* 0x00000083ff83723e */ /* 0x000fe200048070ff */
[----:B------:R0:W-:Y:S01]  /*6840*/  @!P6 STG.E.U8 desc[UR16][R10.64+0x9], R5 ;  /* 0x000009050a00e986 */ /* 0x0001e2000c101110 */
[----:B------:R-:W-:Y:S01]  /*6850*/  ISETP.LT.OR P6, PT, R29, 0x12, !P1 ;  /* 0x000000121d00780c */ /* 0x000fe20004fc1670 */
[----:B------:R-:W-:Y:S01]  /*6860*/  FMUL R122, R122, R8 ;  /* 0x000000087a7a7220 */ /* 0x000fe20000400000 */
[----:B------:R-:W-:Y:S01]  /*6870*/  F2FP.SATFINITE.E4M3.F32.PACK_AB_MERGE_C R129, RZ, R129, RZ ;  /* 0x00000081ff81723e */ /* 0x000fe200048070ff */
[----:B------:R-:W-:Y:S01]  /*6880*/  @!P3 STG.E.U8 desc[UR16][R6.64+0x8], R135 ;  /* 0x000008870600b986 */ /* 0x000fe2000c101110 */
[----:B-1----:R-:W-:Y:S01]  /*6890*/  F2FP.SATFINITE.E4M3.F32.PACK_AB_MERGE_C R25, RZ, R130, RZ ;  /* 0x00000082ff19723e */ /* 0x002fe200048070ff */
[-C--:B------:R-:W-:Y:S01]  /*68a0*/  FMUL R125, R125, R8.reuse ;  /* 0x000000087d7d7220 */ /* 0x080fe20000400000 */
[C---:B------:R-:W-:Y:S01]  /*68b0*/  ISETP.LT.OR P3, PT, R29.reuse, 0x11, !P0 ;  /* 0x000000111d00780c */ /* 0x040fe20004761670 */
[-C--:B------:R-:W-:Y:S01]  /*68c0*/  FMUL R120, R120, R8.reuse ;  /* 0x0000000878787220 */ /* 0x080fe20000400000 */
[----:B------:R-:W-:Y:S01]  /*68d0*/  F2FP.SATFINITE.E4M3.F32.PACK_AB_MERGE_C R127, RZ, R127, RZ ;  /* 0x0000007fff7f723e */ /* 0x000fe200048070ff */
[----:B------:R1:W-:Y:S01]  /*68e0*/  @!P4 STG.E.U8 desc[UR16][R6.64+0x9], R25 ;  /* 0x000009190600c986 */ /* 0x0003e2000c101110 */
[----:B------:R-:W-:Y:S01]  /*68f0*/  ISETP.LT.OR P4, PT, R29, 0x12, !P0 ;  /* 0x000000121d00780c */ /* 0x000fe20004781670 */
[----:B------:R-:W-:Y:S01]  /*6900*/  FMUL R123, R123, R8 ;  /* 0x000000087b7b7220 */ /* 0x000fe20000400000 */
[----:B0-----:R-:W-:Y:S01]  /*6910*/  F2FP.SATFINITE.E4M3.F32.PACK_AB_MERGE_C R5, RZ, R128, RZ ;  /* 0x00000080ff05723e */ /* 0x001fe200048070ff */
[----:B------:R-:W-:Y:S01]  /*6920*/  @!P5 STG.E.U8 desc[UR16][R10.64+0x10], R133 ;  /* 0x000010850a00d986 */ /* 0x000fe2000c101110 */
[C---:B------:R-:W-:Y:S01]  /*6930*/  ISETP.LT.OR P5, PT, R29.reuse, 0x19, !P1 ;  /* 0x000000191d00780c */ /* 0x040fe20004fa1670 */
[-C--:B------:R-:W-:Y:S01]  /*6940*/  FMUL R118, R118, R8.reuse ;  /* 0x0000000876767220 */ /* 0x080fe20000400000 */
[----:B------:R-:W-:Y:S01]  /*6950*/  F2FP.SATFINITE.E4M3.F32.PACK_AB_MERGE_C R125, RZ, R125, RZ ;  /* 0x0000007dff7d723e */ /* 0x000fe200048070ff */
[----:B------:R0:W-:Y:S01]  /*6960*/  @!P6 STG.E.U8 desc[UR16][R10.64+0x11], R5 ;  /* 0x000011050a00e986 */ /* 0x0001e2000c101110 */
[----:B------:R-:W-:Y:S01]  /*6970*/  ISETP.LT.OR P6, PT, R29, 0x1a, !P1 ;  /* 0x0000001a1d00780c */ /* 0x000fe20004fc1670 */
[-C--:B------:R-:W-:Y:S01]  /*6980*/  FMUL R121, R121, R8.reuse ;  /* 0x0000000879797220 */ /* 0x080fe20000400000 */
[----:B------:R-:W-:Y:S01]  /*6990*/  FMUL R116, R116, R8 ;  /* 0x0000000874747220 */ /* 0x000fe20000400000 */
[----:B-1----:R-:W-:Y:S01]  /*69a0*/  F2FP.SATFINITE.E4M3.F32.PACK_AB_MERGE_C R25, RZ, R126, RZ ;  /* 0x0000007eff19723e */ /* 0x002fe200048070ff */
[----:B------:R-:W-:Y:S01]  /*69b0*/  @!P3 STG.E.U8 desc[UR16][R6.64+0x10], R131 ;  /* 0x000010830600b986 */ /* 0x000fe2000c101110 */
[----:B------:R-:W-:Y:S01]  /*69c0*/  ISETP.LT.OR P3, PT, R29, 0x19, !P0 ;  /* 0x000000191d00780c */ /* 0x000fe20004761670 */
        /* <DEDUP_REMOVED lines=35> */
[----:B------:R-:W-:Y:S01]  /*6c00*/  ISETP.LT.OR P3, PT, R29, 0x29, !P0 ;  /* 0x000000291d00780c */ /* 0x000fe20004761670 */
[-C--:B------:R-:W-:Y:S01]  /*6c10*/  FMUL R109, R109, R8.reuse ;  /* 0x000000086d6d7220 */ /* 0x080fe20000400000 */
[-C--:B------:R-:W-:Y:S01]  /*6c20*/  FMUL R104, R104, R8.reuse ;  /* 0x0000000868687220 */ /* 0x080fe20000400000 */
        /* <DEDUP_REMOVED lines=104> */
[----:B------:R-:W-:-:S02]  /*72b0*/  ISETP.LT.OR P3, PT, R29, 0x59, !P0 ;  /* 0x000000591d00780c */ /* 0x000fc40004761670 */
[----:B------:R-:W-:Y:S01]  /*72c0*/  F2FP.SATFINITE.E4M3.F32.PACK_AB_MERGE_C R19, RZ, R19, RZ ;  /* 0x00000013ff13723e */ /* 0x000fe200048070ff */
[----:B------:R1:W-:Y:S01]  /*72d0*/  @!P4 STG.E.U8 desc[UR16][R6.64+0x51], R25 ;  /* 0x000051190600c986 */ /* 0x0003e2000c101110 */
[C---:B------:R-:W-:Y:S02]  /*72e0*/  ISETP.LT.OR P4, PT, R29.reuse, 0x5a, !P0 ;  /* 0x0000005a1d00780c */ /* 0x040fe40004781670 */
[----:B0-----:R-:W-:Y:S01]  /*72f0*/  F2FP.SATFINITE.E4M3.F32.PACK_AB_MERGE_C R5, RZ, R92, RZ ;  /* 0x0000005cff05723e */ /* 0x001fe200048070ff */
[----:B------:R-:W-:Y:S01]  /*7300*/  @!P5 STG.E.U8 desc[UR16][R10.64+0x58], R97 ;  /* 0x000058610a00d986 */ /* 0x000fe2000c101110 */
[C---:B------:R-:W-:Y:S02]  /*7310*/  ISETP.LT.OR P5, PT, R29.reuse, 0x61, !P1 ;  /* 0x000000611d00780c */ /* 0x040fe40004fa1670 */
[----:B------:R-:W-:Y:S01]  /*7320*/  F2FP.SATFINITE.E4M3.F32.PACK_AB_MERGE_C R13, RZ, R13, RZ ;  /* 0x0000000dff0d723e */ /* 0x000fe200048070ff */
[----:B------:R0:W-:Y:S01]  /*7330*/  @!P6 STG.E.U8 desc[UR16][R10.64+0x59], R5 ;  /* 0x000059050a00e986 */ /* 0x0001e2000c101110 */
[----:B------:R-:W-:-:S02]  /*7340*/  ISETP.LT.OR P6, PT, R29, 0x62, !P1 ;  /* 0x000000621d00780c */ /* 0x000fc40004fc1670 */
[----:B------:R-:W-:Y:S01]  /*7350*/  F2FP.SATFINITE.E4M3.F32.PACK_AB_MERGE_C R15, RZ, R15, RZ ;  /* 0x0000000fff0f723e */ /* 0x000fe200048070ff */
[----:B------:R-:W-:Y:S01]  /*7360*/  @!P3 STG.E.U8 desc[UR16][R6.64+0x58], R95 ;  /* 0x0000585f0600b986 */ /* 0x000fe2000c101110 */
[----:B-1----:R-:W-:Y:S02]  /*7370*/  F2FP.SATFINITE.E4M3.F32.PACK_AB_MERGE_C R25, RZ, R90, RZ ;  /* 0x0000005aff19723e */ /* 0x002fe400048070ff */
[----:B------:R-:W-:-:S03]  /*7380*/  ISETP.LT.OR P3, PT, R29, 0x61, !P0 ;  /* 0x000000611d00780c */ /* 0x000fc60004761670 */
[----:B------:R1:W-:Y:S01]  /*7390*/  @!P4 STG.E.U8 desc[UR16][R6.64+0x59], R25 ;  /* 0x000059190600c986 */ /* 0x0003e2000c101110 */
[C---:B------:R-:W-:Y:S02]  /*73a0*/  ISETP.LT.OR P4, PT, R29.reuse, 0x62, !P0 ;  /* 0x000000621d00780c */ /* 0x040fe40004781670 */
[----:B0-----:R-:W-:Y:S01]  /*73b0*/  F2FP.SATFINITE.E4M3.F32.PACK_AB_MERGE_C R5, RZ, R88, RZ ;  /* 0x00000058ff05723e */ /* 0x001fe200048070ff */
[----:B------:R-:W-:Y:S01]  /*73c0*/  @!P5 STG.E.U8 desc[UR16][R10.64+0x60], R93 ;  /* 0x0000605d0a00d986 */ /* 0x000fe2000c101110 */
[----:B------:R-:W-:-:S03]  /*73d0*/  ISETP.LT.OR P5, PT, R29, 0x69, !P1 ;  /* 0x000000691d00780c */ /* 0x000fc60004fa1670 */
[----:B------:R0:W-:Y:S01]  /*73e0*/  @!P6 STG.E.U8 desc[UR16][R10.64+0x61], R5 ;  /* 0x000061050a00e986 */ /* 0x0001e2000c101110 */
[C---:B------:R-:W-:Y:S02]  /*73f0*/  ISETP.LT.OR P6, PT, R29.reuse, 0x6a, !P1 ;  /* 0x0000006a1d00780c */ /* 0x040fe40004fc1670 */
[----:B-1----:R-:W-:Y:S01]  /*7400*/  F2FP.SATFINITE.E4M3.F32.PACK_AB_MERGE_C R25, RZ, R22, RZ ;  /* 0x00000016ff19723e */ /* 0x002fe200048070ff */
[----:B------:R-:W-:Y:S01]  /*7410*/  @!P3 STG.E.U8 desc[UR16][R6.64+0x60], R91 ;  /* 0x0000605b0600b986 */ /* 0x000fe2000c101110 */
        /* <DEDUP_REMOVED lines=11> */
[----:B------:R-:W-:Y:S01]  /*74d0*/  @!P4 STG.E.U8 desc[UR16][R6.64+0x69], R25 ;  /* 0x000069190600c986 */ /* 0x000fe2000c101110 */
[C---:B------:R-:W-:Y:S02]  /*74e0*/  ISETP.LT.OR P4, PT, R29.reuse, 0x79, !P1 ;  /* 0x000000791d00780c */ /* 0x040fe40004f81670 */
[C---:B------:R-:W-:Y:S01]  /*74f0*/  ISETP.LT.OR P1, PT, R29.reuse, 0x7a, !P1 ;  /* 0x0000007a1d00780c */ /* 0x040fe20004f21670 */
[----:B------:R1:W-:Y:S01]  /*7500*/  @!P5 STG.E.U8 desc[UR16][R10.64+0x70], R21 ;  /* 0x000070150a00d986 */ /* 0x0003e2000c101110 */
[C---:B------:R-:W-:Y:S02]  /*7510*/  ISETP.LT.OR P5, PT, R29.reuse, 0x72, !P0 ;  /* 0x000000721d00780c */ /* 0x040fe400047a1670 */
[----:B0-----:R-:W-:Y:S01]  /*7520*/  F2FP.SATFINITE.E4M3.F32.PACK_AB_MERGE_C R5, RZ, R16, RZ ;  /* 0x00000010ff05723e */ /* 0x001fe200048070ff */
[----:B------:R0:W-:Y:S01]  /*7530*/  @!P6 STG.E.U8 desc[UR16][R10.64+0x71], R17 ;  /* 0x000071110a00e986 */ /* 0x0001e2000c101110 */
[C---:B------:R-:W-:Y:S02]  /*7540*/  ISETP.LT.OR P6, PT, R29.reuse, 0x79, !P0 ;  /* 0x000000791d00780c */ /* 0x040fe400047c1670 */
[----:B------:R-:W-:Y:S01]  /*7550*/  ISETP.LT.OR P0, PT, R29, 0x7a, !P0 ;  /* 0x0000007a1d00780c */ /* 0x000fe20004701670 */
[----:B------:R2:W-:Y:S01]  /*7560*/  @!P3 STG.E.U8 desc[UR16][R6.64+0x70], R19 ;  /* 0x000070130600b986 */ /* 0x0005e2000c101110 */
[----:B-1----:R-:W-:-:S05]  /*7570*/  F2FP.SATFINITE.E4M3.F32.PACK_AB_MERGE_C R21, RZ, R14, RZ ;  /* 0x0000000eff15723e */ /* 0x002fca00048070ff */
[----:B------:R2:W-:Y:S01]  /*7580*/  @!P5 STG.E.U8 desc[UR16][R6.64+0x71], R5 ;  /* 0x000071050600d986 */ /* 0x0005e2000c101110 */
[----:B0-----:R-:W-:-:S03]  /*7590*/  F2FP.SATFINITE.E4M3.F32.PACK_AB_MERGE_C R17, RZ, R12, RZ ;  /* 0x0000000cff11723e */ /* 0x001fc600048070ff */
[----:B------:R2:W-:Y:S04]  /*75a0*/  @!P4 STG.E.U8 desc[UR16][R10.64+0x78], R13 ;  /* 0x0000780d0a00c986 */ /* 0x0005e8000c101110 */
[----:B------:R2:W-:Y:S04]  /*75b0*/  @!P1 STG.E.U8 desc[UR16][R10.64+0x79], R17 ;  /* 0x000079110a009986 */ /* 0x0005e8000c101110 */
[----:B------:R2:W-:Y:S04]  /*75c0*/  @!P6 STG.E.U8 desc[UR16][R6.64+0x78], R15 ;  /* 0x0000780f0600e986 */ /* 0x0005e8000c101110 */
[----:B------:R2:W-:Y:S02]  /*75d0*/  @!P0 STG.E.U8 desc[UR16][R6.64+0x79], R21 ;  /* 0x0000791506008986 */ /* 0x0005e4000c101110 */
.L_x_161:
[----:B------:R-:W-:Y:S05]  /*75e0*/  BSYNC B0 ;  /* 0x0000000000007941 */ /* 0x000fea0003800000 */
.L_x_31:
[----:B------:R-:W-:Y:S01]  /*75f0*/  ULDC UR6, c[0x0][0xc] ;  /* 0x0000030000067ab9 */ /* 0x000fe20000000800 */
[----:B------:R-:W-:Y:S01]  /*7600*/  ULDC UR7, c[0x0][0x10] ;  /* 0x0000040000077ab9 */ /* 0x000fe20000000800 */
[----:B--2-45:R-:W2:Y:S01]  /*7610*/  LDC R5, c[0x0][0x14] ;  /* 0x00000500ff057b82 */ /* 0x034ea20000000800 */
[----:B------:R-:W-:Y:S01]  /*7620*/  UIMAD.WIDE.U32 UR6, UR6, UR7, URZ ;  /* 0x00000007060672a5 */ /* 0x000fe2000f8e003f */
[----:B0-----:R-:W-:Y:S01]  /*7630*/  PRMT R6, RZ, 0x7610, R6 ;  /* 0x00007610ff067816 */ /* 0x001fe20000000006 */
[----:B------:R-:W-:-:S04]  /*7640*/  IMAD.MOV.U32 R7, RZ, RZ, -0x1 ;  /* 0xffffffffff077424 */ /* 0x000fc800078e00ff */
[----:B--2---:R-:W-:-:S04]  /*7650*/  IMAD.WIDE.U32 R2, R5, UR6, R2 ;  /* 0x0000000605027c25 */ /* 0x004fc8000f8e0002 */
[----:B------:R-:W-:Y:S01]  /*7660*/  IMAD R5, R5, UR7, RZ ;  /* 0x0000000705057c24 */ /* 0x000fe2000f8e02ff */
[----:B------:R-:W-:Y:S02]  /*7670*/  ULDC.64 UR6, c[0x0][0x650] ;  /* 0x0001940000067ab9 */ /* 0x000fe40000000a00 */
[----:B------:R-:W-:Y:S01]  /*7680*/  ISETP.GE.U32.AND P0, PT, R2, UR6, PT ;  /* 0x0000000602007c0c */ /* 0x000fe2000bf06070 */
[----:B------:R-:W-:Y:S02]  /*7690*/  IMAD.IADD R3, R3, 0x1, R5 ;  /* 0x0000000103037824 */ /* 0x000fe400078e0205 */
[----:B------:R-:W-:-:S03]  /*76a0*/  IMAD.MOV.U32 R5, RZ, RZ, -0x1 ;  /* 0xffffffffff057424 */ /* 0x000fc600078e00ff */
[----:B------:R-:W-:-:S13]  /*76b0*/  ISETP.GE.U32.AND.EX P0, PT, R3, UR7, PT, P0 ;  /* 0x0000000703007c0c */ /* 0x000fda000bf06100 */
[----:B------:R-:W-:Y:S05]  /*76c0*/  @P0 BRA `(.L_x_162) ;  /* 0x0000000400600947 */ /* 0x000fea0003800000 */
[----:B------:R-:W0:Y:S01]  /*76d0*/  S2R R20, SR_CTAID.X ;  /* 0x0000000000147919 */ /* 0x000e220000002500 */
[----:B------:R-:W2:Y:S01]  /*76e0*/  LDC.64 R14, c[0x0][0x628] ;  /* 0x00018a00ff0e7b82 */ /* 0x000ea20000000a00 */
[----:B------:R-:W-:Y:S01]  /*76f0*/  ULDC UR6, c[0x0][0x150] ;  /* 0x0000540000067ab9 */ /* 0x000fe20000000800 */
[----:B------:R-:W-:Y:S01]  /*7700*/  IMAD.MOV.U32 R12, RZ, RZ, R2 ;  /* 0x000000ffff0c7224 */ /* 0x000fe200078e0002 */
[----:B------:R-:W4:Y:S01]  /*7710*/  S2R R22, SR_CTAID.Y ;  /* 0x0000000000167919 */ /* 0x000f220000002600 */
[----:B------:R-:W-:-:S04]  /*7720*/  IMAD.MOV.U32 R13, RZ, RZ, R3 ;  /* 0x000000ffff0d7224 */ /* 0x000fc800078e0003 */
[----:B------:R-:W1:Y:S08]  /*7730*/  LDC R23, c[0x0][0x144] ;  /* 0x00005100ff177b82 */ /* 0x000e700000000800 */
[----:B------:R-:W1:Y:S08]  /*7740*/  LDC R16, c[0x0][0x630] ;  /* 0x00018c00ff107b82 */ /* 0x000e700000000800 */
[----:B------:R-:W1:Y:S01]  /*7750*/  LDC.64 R18, c[0x0][0x620] ;  /* 0x00018800ff127b82 */ /* 0x000e620000000a00 */
[----:B--2---:R-:W-:-:S04]  /*7760*/  ISETP.NE.U32.AND P0, PT, R14, RZ, PT ;  /* 0x000000ff0e00720c */ /* 0x004fc80003f05070 */
[----:B------:R-:W-:Y:S02]  /*7770*/  ISETP.NE.AND.EX P0, PT, R15, RZ, PT, P0 ;  /* 0x000000ff0f00720c */ /* 0x000fe40003f05300 */
[----:B0-----:R-:W-:-:S05]  /*7780*/  I2FP.F32.U32 R5, R20 ;  /* 0x0000001400057245 */ /* 0x001fca0000201000 */
[----:B------:R-:W-:-:S04]  /*7790*/  FMUL R5, R5, UR6 ;  /* 0x0000000605057c20 */ /* 0x000fc80008400000 */
[----:B------:R0:W2:Y:S02]  /*77a0*/  F2I.U32.TRUNC.NTZ R21, R5 ;  /* 0x0000000500157305 */ /* 0x0000a4000020f000 */
[----:B----4-:R-:W-:Y:S05]  /*77b0*/  @!P0 BRA `(.L_x_163) ;  /* 0x0000000000288947 */ /* 0x010fea0003800000 */
[----:B0-----:R-:W0:Y:S02]  /*77c0*/  LDC R5, c[0x0][0x634] ;  /* 0x00018d00ff057b82 */ /* 0x001e240000000800 */
        /* <DEDUP_REMOVED lines=9> */
.L_x_163:
[-CC-:B-1----:R-:W-:Y:S01]  /*7860*/  SHF.R.U64 R17, R12, R16.reuse, R13.reuse ;  /* 0x000000100c117219 */ /* 0x182fe2000000120d */
[----:B------:R-:W1:Y:S01]  /*7870*/  LDC.64 R28, c[0x0][0x640] ;  /* 0x00019000ff1c7b82 */ /* 0x000e620000000a00 */
[----:B0-----:R-:W-:Y:S01]  /*7880*/  SHF.R.U32.HI R5, RZ, R16, R13 ;  /* 0x00000010ff057219 */ /* 0x001fe2000001160d */
[----:B--2---:R-:W-:Y:S01]  /*7890*/  IMAD.MOV R21, RZ, RZ, -R21 ;  /* 0x000000ffff157224 */ /* 0x004fe200078e0a15 */
[----:B------:R-:W-:Y:S01]  /*78a0*/  IADD3 R11, P0, RZ, -R17, RZ ;  /* 0x80000011ff0b7210 */ /* 0x000fe20007f1e0ff */
[----:B------:R-:W-:Y:S02]  /*78b0*/  ULDC UR6, c[0x0][0x154] ;  /* 0x0000550000067ab9 */ /* 0x000fe40000000800 */
[----:B------:R-:W-:Y:S02]  /*78c0*/  IMAD R23, R23, R21, R20 ;  /* 0x0000001517177224 */ /* 0x000fe400078e0214 */
[----:B------:R-:W0:Y:S01]  /*78d0*/  LDC R12, c[0x0][0x618] ;  /* 0x00018600ff0c7b82 */ /* 0x000e220000000800 */
[----:B------:R-:W-:-:S02]  /*78e0*/  IMAD.X R5, RZ, RZ, ~R5, P0 ;  /* 0x000000ffff057224 */ /* 0x000fc400000e0e05 */
[----:B------:R-:W-:-:S04]  /*78f0*/  IMAD.WIDE.U32 R6, R11, R18, R2 ;  /* 0x000000120b067225 */ /* 0x000fc800078e0002 */
[----:B------:R-:W-:Y:S01]  /*7900*/  IMAD R10, R5, R18, RZ ;  /* 0x00000012050a7224 */ /* 0x000fe200078e02ff */
[----:B------:R-:W2:Y:S03]  /*7910*/  LDC R24, c[0x0][0x608] ;  /* 0x00018200ff187b82 */ /* 0x000ea60000000800 */
[----:B------:R-:W-:Y:S02]  /*7920*/  IMAD R5, R11, R19, R10 ;  /* 0x000000130b057224 */ /* 0x000fe400078e020a */
[----:B------:R-:W-:Y:S02]  /*7930*/  IMAD.MOV.U32 R11, RZ, RZ, 0x1 ;  /* 0x00000001ff0b7424 */ /* 0x000fe400078e00ff */
[----:B------:R-:W-:Y:S01]  /*7940*/  IMAD.IADD R5, R7, 0x1, R5 ;  /* 0x0000000107057824 */ /* 0x000fe200078e0205 */
[----:B---3--:R-:W3:Y:S01]  /*7950*/  LDC R26, c[0x0][0x658] ;  /* 0x00019600ff1a7b82 */ /* 0x008ee20000000800 */
[----:B------:R-:W-:-:S02]  /*7960*/  I2FP.F32.U32 R7, R22 ;  /* 0x0000001600077245 */ /* 0x000fc40000201000 */
[----:B-1----:R-:W-:-:S03]  /*7970*/  ISETP.NE.U32.AND P0, PT, R28, RZ, PT ;  /* 0x000000ff1c00720c */ /* 0x002fc60003f05070 */
[----:B------:R-:W-:Y:S01]  /*7980*/  FMUL R10, R7, UR6 ;  /* 0x00000006070a7c20 */ /* 0x000fe20008400000 */
[----:B------:R-:W-:Y:S01]  /*7990*/  ISETP.NE.AND.EX P0, PT, R29, RZ, PT, P0 ;  /* 0x000000ff1d00720c */ /* 0x000fe20003f05300 */
[----:B------:R-:W1:Y:S01]  /*79a0*/  LDC R21, c[0x0][0x148] ;  /* 0x00005200ff157b82 */ /* 0x000e620000000800 */
[-CC-:B0-----:R-:W-:Y:S01]  /*79b0*/  SHF.R.U64 R16, R6, R12.reuse, R5.reuse ;  /* 0x0000000c06107219 */ /* 0x181fe20000001205 */
[----:B------:R0:W4:Y:S01]  /*79c0*/  F2I.U32.TRUNC.NTZ R18, R10 ;  /* 0x0000000a00127305 */ /* 0x000122000020f000 */
[----:B------:R-:W-:Y:S01]  /*79d0*/  SHF.R.U32.HI R5, RZ, R12, R5 ;  /* 0x0000000cff057219 */ /* 0x000fe20000011605 */
[----:B------:R-:W-:-:S04]  /*79e0*/  IMAD.MOV.U32 R7, RZ, RZ, -0x1 ;  /* 0xffffffffff077424 */ /* 0x000fc800078e00ff */
[----:B------:R-:W0:Y:S01]  /*79f0*/  LDC R20, c[0x0][0x600] ;  /* 0x00018000ff147b82 */ /* 0x000e220000000800 */
[-CC-:B--2---:R-:W-:Y:S02]  /*7a00*/  SHF.R.U64 R14, R16, R24.reuse, R5.reuse ;  /* 0x00000018100e7219 */ /* 0x184fe40000001205 */
[----:B------:R-:W-:-:S05]  /*7a10*/  SHF.R.U32.HI R5, RZ, R24, R5 ;  /* 0x00000018ff057219 */ /* 0x000fca0000011605 */
[----:B------:R-:W2:Y:S01]  /*7a20*/  LDC R27, c[0x0][0x648] ;  /* 0x00019200ff1b7b82 */ /* 0x000ea20000000800 */
[-C--:B---3--:R-:W-:Y:S02]  /*7a30*/  SHF.L.U32 R6, R7, R26.reuse, RZ ;  /* 0x0000001a07067219 */ /* 0x088fe400000006ff */
[-CC-:B------:R-:W-:Y:S02]  /*7a40*/  SHF.R.U64 R19, R14, R26.reuse, R5.reuse ;  /* 0x0000001a0e137219 */ /* 0x180fe40000001205 */
[----:B------:R-:W-:Y:S02]  /*7a50*/  SHF.R.U32.HI R7, RZ, R26, R5 ;  /* 0x0000001aff077219 */ /* 0x000fe40000011605 */
[----:B------:R-:W-:Y:S01]  /*7a60*/  LOP3.LUT R25, RZ, R6, RZ, 0x33, !PT ;  /* 0x00000006ff197212 */ /* 0x000fe200078e33ff */
[----:B------:R-:W3:Y:S01]  /*7a70*/  LDC R30, c[0x0][0x638] ;  /* 0x00018e00ff1e7b82 */ /* 0x000ee20000000800 */
[----:B------:R-:W-:Y:S01]  /*7a80*/  SHF.L.U32 R26, R11, R26, RZ ;  /* 0x0000001a0b1a7219 */ /* 0x000fe200000006ff */
[----:B------:R-:W-:-:S06]  /*7a90*/  IMAD.MOV.U32 R6, RZ, RZ, R19 ;  /* 0x000000ffff067224 */ /* 0x000fcc00078e0013 */
[----:B------:R-:W0:Y:S01]  /*7aa0*/  LDC R31, c[0x0][0x610] ;  /* 0x00018400ff1f7b82 */ /* 0x000e220000000800 */
[----:B----4-:R-:W-:Y:S05]  /*7ab0*/  @!P0 BRA `(.L_x_164) ;  /* 0x0000000000288947 */ /* 0x010fea0003800000 */
[----:B------:R-:W4:Y:S02]  /*7ac0*/  LDC R6, c[0x0][0x64c] ;  /* 0x00019300ff067b82 */ /* 0x000f240000000800 */
[----:B----4-:R-:W-:-:S05]  /*7ad0*/  IADD3 R5, P0, R19, R6, RZ ;  /* 0x0000000613057210 */ /* 0x010fca0007f1e0ff */
[----:B------:R-:W-:-:S04]  /*7ae0*/  IMAD.X R15, RZ, RZ, R7, P0 ;  /* 0x000000ffff0f7224 */ /* 0x000fc800000e0607 */
[----:B------:R-:W-:-:S04]  /*7af0*/  IMAD.WIDE.U32 R6, R15, R28, RZ ;  /* 0x0000001c0f067225 */ /* 0x000fc800078e00ff */
[----:B0-----:R-:W-:-:S04]  /*7b00*/  IMAD.WIDE.U32 R10, P0, R5, R29, R6 ;  /* 0x0000001d050a7225 */ /* 0x001fc80007800006 */
[----:B------:R-:W-:-:S04]  /*7b10*/  IMAD.WIDE.U32 R6, R5, R28, RZ ;  /* 0x0000001c05067225 */ /* 0x000fc800078e00ff */
[----:B------:R-:W-:Y:S01]  /*7b20*/  IMAD.X R13, RZ, RZ, RZ, P0 ;  /* 0x000000ffff0d7224 */ /* 0x000fe200000e06ff */
[----:B------:R-:W-:Y:S01]  /*7b30*/  IADD3 RZ, P0, R7, R10, RZ ;  /* 0x0000000a07ff7210 */ /* 0x000fe20007f1e0ff */
[----:B------:R-:W-:-:S04]  /*7b40*/  IMAD.MOV.U32 R12, RZ, RZ, R11 ;  /* 0x000000ffff0c7224 */ /* 0x000fc800078e000b */
[----:B------:R-:W-:-:S08]  /*7b50*/  IMAD.WIDE.U32.X R6, R15, R29, R12, P0 ;  /* 0x0000001d0f067225 */ /* 0x000fd000000e040c */
.L_x_164:
[----:B--2---:R-:W-:Y:S01]  /*7b60*/  SHF.R.U64 R5, R6, R27, R7 ;  /* 0x0000001b06057219 */ /* 0x004fe20000001207 */
[----:B0-----:R-:W-:Y:S01]  /*7b70*/  VIADD R7, R20, 0xffffffff ;  /* 0xffffffff14077836 */ /* 0x001fe20000000000 */
[----:B------:R-:W-:Y:S01]  /*7b80*/  LOP3.LUT R28, R14, R25, RZ, 0xc0, !PT ;  /* 0x000000190e1c7212 */ /* 0x000fe200078ec0ff */
[----:B------:R-:W-:Y:S02]  /*7b90*/  IMAD.MOV R18, RZ, RZ, -R18 ;  /* 0x000000ffff127224 */ /* 0x000fe400078e0a12 */
[----:B------:R-:W-:Y:S01]  /*7ba0*/  IMAD.MOV R6, RZ, RZ, -R5 ;  /* 0x000000ffff067224 */ /* 0x000fe200078e0a05 */
[----:B------:R-:W-:Y:S01]  /*7bb0*/  LOP3.LUT R16, R16, R7, RZ, 0xc0, !PT ;  /* 0x0000000710107212 */ /* 0x000fe200078ec0ff */
[----:B------:R-:W-:Y:S02]  /*7bc0*/  IMAD R28, R26, R5, R28 ;  /* 0x000000051a1c7224 */ /* 0x000fe400078e021c */
[----:B-1----:R-:W-:Y:S02]  /*7bd0*/  @P2 IMAD R23, R21, R18, R22 ;  /* 0x0000001215172224 */ /* 0x002fe400078e0216 */
[----:B---3--:R-:W-:-:S02]  /*7be0*/  IMAD R5, R6, R30, R19 ;  /* 0x0000001e06057224 */ /* 0x008fc400078e0213 */
[----:B------:R-:W-:Y:S02]  /*7bf0*/  IMAD R28, R28, R31, R23 ;  /* 0x0000001f1c1c7224 */ /* 0x000fe400078e0217 */
[----:B------:R-:W-:Y:S02]  /*7c00*/  IMAD R5, R5, R20, R16 ;  /* 0x0000001405057224 */ /* 0x000fe400078e0210 */
[----:B------:R-:W-:-:S03]  /*7c10*/  IMAD.MOV.U32 R6, RZ, RZ, 0x1 ;  /* 0x00000001ff067424 */ /* 0x000fc600078e00ff */
[----:B------:R-:W-:Y:S02]  /*7c20*/  SEL R7, R5, R28, !P2 ;  /* 0x0000001c05077207 */ /* 0x000fe40005000000 */
[----:B------:R-:W-:Y:S01]  /*7c30*/  SEL R28, R28, R5, !P2 ;  /* 0x000000051c1c7207 */ /* 0x000fe20005000000 */
[----:B------:R-:W-:-:S07]  /*7c40*/  IMAD.MOV.U32 R5, RZ, RZ, R17 ;  /* 0x000000ffff057224 */ /* 0x000fce00078e0011 */
.L_x_162:
[----:B------:R-:W-:Y:S01]  /*7c50*/  LOP3.LUT P0, RZ, R6, 0xff, RZ, 0xc0, !PT ;  /* 0x000000ff06ff7812 */ /* 0x000fe2000780c0ff */
[----:B------:R-:W-:-:S12]  /*7c60*/  IMAD.MOV.U32 R6, RZ, RZ, R28 ;  /* 0x000000ffff067224 */ /* 0x000fd800078e001c */
[----:B------:R-:W-:Y:S05]  /*7c70*/  @P0 BRA `(.L_x_165) ;  /* 0xffffff9000a00947 */ /* 0x000fea000383ffff */
[----:B------:R-:W-:Y:S05]  /*7c80*/  EXIT ;  /* 0x000000000000794d */ /* 0x000fea0003800000 */
.L_x_3:
[----:B0-----:R-:W-:Y:S01]  /*7c90*/  ULDC.64 UR4, c[0x0][0x650] ;  /* 0x0001940000047ab9 */ /* 0x001fe20000000a00 */
        /* <DEDUP_REMOVED lines=25> */
.L_x_167:
[--C-:B------:R-:W-:Y:S01]  /*7e30*/  SHF.R.U64 R16, R14, R18, R15.reuse ;  /* 0x000000120e107219 */ /* 0x100fe2000000120f */
[----:B------:R-:W0:Y:S01]  /*7e40*/  LDC R22, c[0x0][0x618] ;  /* 0x00018600ff167b82 */ /* 0x000e220000000800 */
[----:B------:R-:W-:Y:S01]  /*7e50*/  I2FP.F32.U32 R7, R8 ;  /* 0x0000000800077245 */ /* 0x000fe20000201000 */
[----:B------:R-:W-:Y:S01]  /*7e60*/  ULDC UR4, c[0x0][0x150] ;  /* 0x0000540000047ab9 */ /* 0x000fe20000000800 */
[----:B------:R-:W-:Y:S02]  /*7e70*/  SHF.R.U32.HI R6, RZ, R18, R15 ;  /* 0x00000012ff067219 */ /* 0x000fe4000001160f */
[----:B------:R-:W-:Y:S01]  /*7e80*/  IADD3 R9, P0, RZ, -R16, RZ ;  /* 0x80000010ff097210 */ /* 0x000fe20007f1e0ff */
[----:B------:R-:W-:Y:S01]  /*7e90*/  FMUL R13, R7, UR4 ;  /* 0x00000004070d7c20 */ /* 0x000fe20008400000 */
[----:B------:R-:W-:Y:S01]  /*7ea0*/  ULDC UR4, c[0x0][0x154] ;  /* 0x0000550000047ab9 */ /* 0x000fe20000000800 */
[----:B------:R-:W1:Y:S02]  /*7eb0*/  LDC.64 R24, c[0x0][0x640] ;  /* 0x00019000ff187b82 */ /* 0x000e640000000a00 */
[----:B------:R-:W-:-:S02]  /*7ec0*/  IMAD.X R11, RZ, RZ, ~R6, P0 ;  /* 0x000000ffff0b7224 */ /* 0x000fc400000e0e06 */
[----:B------:R-:W2:Y:S01]  /*7ed0*/  F2I.U32.TRUNC.NTZ R13, R13 ;  /* 0x0000000d000d7305 */ /* 0x000ea2000020f000 */
[----:B------:R-:W-:-:S03]  /*7ee0*/  IMAD.WIDE.U32 R6, R9, R20, R2 ;  /* 0x0000001409067225 */ /* 0x000fc600078e0002 */
[----:B------:R-:W3:Y:S01]  /*7ef0*/  LDC R15, c[0x0][0x144] ;  /* 0x00005100ff0f7b82 */ /* 0x000ee20000000800 */
[----:B------:R-:W-:-:S04]  /*7f00*/  IMAD R12, R11, R20, RZ ;  /* 0x000000140b0c7224 */ /* 0x000fc800078e02ff */
[----:B------:R-:W-:Y:S02]  /*7f10*/  IMAD R9, R9, R21, R12 ;  /* 0x0000001509097224 */ /* 0x000fe400078e020c */
[----:B------:R-:W-:Y:S01]  /*7f20*/  IMAD.MOV.U32 R12, RZ, RZ, -0x1 ;  /* 0xffffffffff0c7424 */ /* 0x000fe200078e00ff */
[----:B------:R-:W4:Y:S01]  /*7f30*/  LDC R18, c[0x0][0x608] ;  /* 0x00018200ff127b82 */ /* 0x000f220000000800 */
[----:B------:R-:W-:Y:S01]  /*7f40*/  IMAD.IADD R7, R7, 0x1, R9 ;  /* 0x0000000107077824 */ /* 0x000fe200078e0209 */
[----:B------:R-:W-:-:S04]  /*7f50*/  I2FP.F32.U32 R9, R10 ;  /* 0x0000000a00097245 */ /* 0x000fc80000201000 */
[-C--:B0-----:R-:W-:Y:S01]  /*7f60*/  SHF.R.U64 R14, R6, R22.reuse, R7 ;  /* 0x00000016060e7219 */ /* 0x081fe20000001207 */
[----:B--2---:R-:W-:Y:S01]  /*7f70*/  IMAD.MOV R6, RZ, RZ, -R13 ;  /* 0x000000ffff067224 */ /* 0x004fe200078e0a0d */
[----:B------:R-:W0:Y:S01]  /*7f80*/  LDC R11, c[0x0][0x658] ;  /* 0x00019600ff0b7b82 */ /* 0x000e220000000800 */
[----:B-1----:R-:W-:Y:S01]  /*7f90*/  ISETP.NE.U32.AND P0, PT, R24, RZ, PT ;  /* 0x000000ff1800720c */ /* 0x002fe20003f05070 */
[----:B------:R-:W-:Y:S01]  /*7fa0*/  FMUL R9, R9, UR4 ;  /* 0x0000000409097c20 */ /* 0x000fe20008400000 */
[----:B------:R-:W-:Y:S02]  /*7fb0*/  SHF.R.U32.HI R7, RZ, R22, R7 ;  /* 0x00000016ff077219 */ /* 0x000fe40000011607 */
[----:B------:R-:W-:-:S03]  /*7fc0*/  ISETP.NE.AND.EX P0, PT, R25, RZ, PT, P0 ;  /* 0x000000ff1900720c */ /* 0x000fc60003f05300 */
[----:B------:R-:W1:Y:S01]  /*7fd0*/  LDC R21, c[0x0][0x148] ;  /* 0x00005200ff157b82 */ /* 0x000e620000000800 */
[----:B---3--:R-:W-:Y:S02]  /*7fe0*/  IMAD R22, R15, R6, R8 ;  /* 0x000000060f167224 */ /* 0x008fe400078e0208 */
[----:B------:R-:W-:-:S05]  /*7ff0*/  IMAD.MOV.U32 R8, RZ, RZ, 0x1 ;  /* 0x00000001ff087424 */ /* 0x000fca00078e00ff */
[----:B------:R-:W2:Y:S01]  /*8000*/  LDC R20, c[0x0][0x600] ;  /* 0x00018000ff147b82 */ /* 0x000ea20000000800 */
[-CC-:B----4-:R-:W-:Y:S02]  /*8010*/  SHF.R.U64 R17, R14, R18.reuse, R7.reuse ;  /* 0x000000120e117219 */ /* 0x190fe40000001207 */
[----:B------:R-:W-:Y:S02]  /*8020*/  SHF.R.U32.HI R6, RZ, R18, R7 ;  /* 0x00000012ff067219 */ /* 0x000fe40000011607 */
[----:B------:R3:W4:Y:S03]  /*8030*/  F2I.U32.TRUNC.NTZ R18, R9 ;  /* 0x0000000900127305 */ /* 0x000726000020f000 */
[----:B------:R-:W1:Y:S01]  /*8040*/  LDC R23, c[0x0][0x648] ;  /* 0x00019200ff177b82 */ /* 0x000e620000000800 */
[-C--:B0-----:R-:W-:Y:S02]  /*8050*/  SHF.R.U64 R19, R17, R11.reuse, R6 ;  /* 0x0000000b11137219 */ /* 0x081fe40000001206 */
[----:B------:R-:W-:-:S02]  /*8060*/  SHF.L.U32 R12, R12, R11, RZ ;  /* 0x0000000b0c0c7219 */ /* 0x000fc400000006ff */
[-C--:B------:R-:W-:Y:S01]  /*8070*/  SHF.R.U32.HI R7, RZ, R11.reuse, R6 ;  /* 0x0000000bff077219 */ /* 0x080fe20000011606 */
[----:B------:R-:W-:Y:S01]  /*8080*/  IMAD.MOV.U32 R6, RZ, RZ, R19 ;  /* 0x000000ffff067224 */ /* 0x000fe200078e0013 */
[----:B------:R-:W-:Y:S01]  /*8090*/  SHF.L.U32 R27, R8, R11, RZ ;  /* 0x0000000b081b7219 */ /* 0x000fe200000006ff */
[----:B------:R-:W0:Y:S01]  /*80a0*/  LDC R26, c[0x0][0x638] ;  /* 0x00018e00ff1a7b82 */ /* 0x000e220000000800 */
[----:B------:R-:W-:-:S07]  /*80b0*/  LOP3.LUT R28, RZ, R12, RZ, 0x33, !PT ;  /* 0x0000000cff1c7212 */ /* 0x000fce00078e33ff */
[----:B------:R-:W0:Y:S01]  /*80c0*/  LDC R29, c[0x0][0x610] ;  /* 0x00018400ff1d7b82 */ /* 0x000e220000000800 */
[----:B---34-:R-:W-:Y:S05]  /*80d0*/  @!P0 BRA `(.L_x_168) ;  /* 0x0000000000288947 */ /* 0x018fea0003800000 */
        /* <DEDUP_REMOVED lines=10> */
.L_x_168:
[----:B-1----:R-:W-:Y:S01]  /*8180*/  SHF.R.U64 R7, R6, R23, R7 ;  /* 0x0000001706077219 */ /* 0x002fe20000001207 */
[----:B--2---:R-:W-:Y:S01]  /*8190*/  VIADD R9, R20, 0xffffffff ;  /* 0xffffffff14097836 */ /* 0x004fe20000000000 */
[----:B------:R-:W-:Y:S01]  /*81a0*/  LOP3.LUT R6, R17, R28, RZ, 0xc0, !PT ;  /* 0x0000001c11067212 */ /* 0x000fe200078ec0ff */
[----:B------:R-:W-:Y:S02]  /*81b0*/  IMAD.MOV R18, RZ, RZ, -R18 ;  /* 0x000000ffff127224 */ /* 0x000fe400078e0a12 */
[----:B------:R-:W-:Y:S02]  /*81c0*/  IMAD.MOV R8, RZ, RZ, -R7 ;  /* 0x000000ffff087224 */ /* 0x000fe400078e0a07 */
[----:B------:R-:W-:Y:S01]  /*81d0*/  IMAD R11, R27, R7, R6 ;  /* 0x000000071b0b7224 */ /* 0x000fe200078e0206 */
[----:B------:R-:W-:Y:S01]  /*81e0*/  LOP3.LUT R7, R14, R9, RZ, 0xc0, !PT ;  /* 0x000000090e077212 */ /* 0x000fe200078ec0ff */
[----:B------:R-:W-:Y:S02]  /*81f0*/  @P2 IMAD R22, R21, R18, R10 ;  /* 0x0000001215162224 */ /* 0x000fe400078e020a */
[----:B0-----:R-:W-:-:S02]  /*8200*/  IMAD R6, R8, R26, R19 ;  /* 0x0000001a08067224 */ /* 0x001fc400078e0213 */
[----:B------:R-:W-:Y:S02]  /*8210*/  IMAD R11, R11, R29, R22 ;  /* 0x0000001d0b0b7224 */ /* 0x000fe400078e0216 */
[----:B------:R-:W-:Y:S02]  /*8220*/  IMAD R6, R6, R20, R7 ;  /* 0x0000001406067224 */ /* 0x000fe400078e0207 */
[----:B------:R-:W-:-:S03]  /*8230*/  IMAD.MOV.U32 R8, RZ, RZ, 0x1 ;  /* 0x00000001ff087424 */ /* 0x000fc600078e00ff */
[----:B------:R-:W-:Y:S02]  /*8240*/  SEL R14, R6, R11, !P2 ;  /* 0x0000000b060e7207 */ /* 0x000fe40005000000 */
[----:B------:R-:W-:Y:S01]  /*8250*/  SEL R11, R11, R6, !P2 ;  /* 0x000000060b0b7207 */ /* 0x000fe20005000000 */
[----:B------:R-:W-:Y:S01]  /*8260*/  IMAD.MOV.U32 R6, RZ, RZ, R16 ;  /* 0x000000ffff067224 */ /* 0x000fe200078e0010 */
[----:B------:R-:W-:-:S07]  /*8270*/  PRMT R7, R8, 0x7610, R7 ;  /* 0x0000761008077816 */ /* 0x000fce0000000007 */
.L_x_166:
[----:B------:R-:W-:-:S08]  /*8280*/  NOP ;  /* 0x0000000000007918 */ /* 0x000fd00000000000 */
[----:B------:R-:W0:-:S00]  /*8290*/  USETMAXREG.DEALLOC.CTAPOOL 0x28 ;  /* 0x00000028000079c8 */ /* 0x000e0000080e0500 */
[----:B0-----:R-:W-:-:S13]  /*82a0*/  ISETP.NE.AND P0, PT, R5, RZ, PT ;  /* 0x000000ff0500720c */ /* 0x001fda0003f05270 */
[----:B------:R-:W-:Y:S05]  /*82b0*/  @P0 EXIT ;  /* 0x000000000000094d */ /* 0x000fea0003800000 */
[----:B------:R-:W-:Y:S01]  /*82c0*/  LOP3.LUT P0, RZ, R7, 0xff, RZ, 0xc0, !PT ;  /* 0x000000ff07ff7812 */ /* 0x000fe2000780c0ff */
[----:B------:R-:W-:Y:S02]  /*82d0*/  IMAD.MOV.U32 R5, RZ, RZ, 0x1 ;  /* 0x00000001ff057424 */ /* 0x000fe400078e00ff */
[----:B------:R-:W-:-:S10]  /*82e0*/  IMAD.MOV.U32 R13, RZ, RZ, RZ ;  /* 0x000000ffff0d7224 */ /* 0x000fd400078e00ff */
[----:B------:R-:W-:Y:S05]  /*82f0*/  @!P0 BRA `(.L_x_169) ;  /* 0x0000000c00288947 */ /* 0x000fea0003800000 */
[----:B------:R-:W0:Y:S01]  /*8300*/  LDC R5, c[0x0][0x28c] ;  /* 0x0000a300ff057b82 */ /* 0x000e220000000800 */
[----:B------:R-:W-:Y:S01]  /*8310*/  ULDC UR5, c[0x0][0x600] ;  /* 0x0001800000057ab9 */ /* 0x000fe20000000800 */
[----:B------:R-:W-:Y:S01]  /*8320*/  ULDC UR4, c[0x0][0xc] ;  /* 0x0000030000047ab9 */ /* 0x000fe20000000800 */
[----:B------:R-:W-:Y:S01]  /*8330*/  UIADD3 UR16, UR5, -0x1, URZ ;  /* 0xffffffff05107890 */ /* 0x000fe2000fffe03f */
[C---:B------:R-:W-:Y:S01]  /*8340*/  LOP3.LUT P3, RZ, R0.reuse, 0x7f, RZ, 0xc0, !PT ;  /* 0x0000007f00ff7812 */ /* 0x040fe2000786c0ff */
[----:B------:R-:W-:Y:S01]  /*8350*/  ULDC UR6, c[0x0][0x658] ;  /* 0x0001960000067ab9 */ /* 0x000fe20000000800 */
[----:B------:R-:W-:Y:S01]  /*8360*/  ULDC UR5, c[0x0][0x10] ;  /* 0x0000040000057ab9 */ /* 0x000fe20000000800 */
[----:B------:R-:W-:Y:S01]  /*8370*/  UMOV UR7, 0xffffffff ;  /* 0xffffffff00077882 */ /* 0x000fe20000000000 */
[----:B------:R-:W-:Y:S01]  /*8380*/  UMOV UR8, 0x1 ;  /* 0x0000000100087882 */ /* 0x000fe20000000000 */
[----:B------:R-:W-:Y:S01]  /*8390*/  UIMAD.WIDE.U32 UR4, UR4, UR5, URZ ;  /* 0x00000005040472a5 */ /* 0x000fe2000f8e003f */
[----:B------:R-:W-:Y:S01]  /*83a0*/  LOP3.LUT P0, RZ, R0, 0x1f, RZ, 0xc0, !PT ;  /* 0x0000001f00ff7812 */ /* 0x000fe2000780c0ff */
[----:B------:R-:W-:Y:S01]  /*83b0*/  USHF.L.U32 UR7, UR7, UR6, URZ ;  /* 0x0000000607077299 */ /* 0x000fe2000800063f */
[----:B------:R-:W-:Y:S01]  /*83c0*/  BSSY B0, `(.L_x_169) ;  /* 0x00000bd000007945 */ /* 0x000fe20003800000 */
[----:B------:R-:W-:Y:S01]  /*83d0*/  USHF.L.U32 UR18, UR8, UR6, URZ ;  /* 0x0000000608127299 */ /* 0x000fe2000800063f */
[----:B------:R-:W-:Y:S01]  /*83e0*/  IMAD.MOV.U32 R15, RZ, RZ, 0x1 ;  /* 0x00000001ff0f7424 */ /* 0x000fe200078e00ff */
[----:B------:R-:W-:Y:S01]  /*83f0*/  LOP3.LUT R16, R4, 0x2, RZ, 0xfc, !PT ;  /* 0x0000000204107812 */ /* 0x000fe200078efcff */
[----:B------:R-:W-:Y:S01]  /*8400*/  ULDC UR6, c[0x0][0x14] ;  /* 0x0000050000067ab9 */ /* 0x000fe20000000800 */
[----:B------:R-:W-:Y:S01]  /*8410*/  PLOP3.LUT P0, PT, P0, P3, PT, 0x8a, 0x0 ;  /* 0x000000000000781c */ /* 0x000fe20000707172 */
[----:B------:R-:W-:Y:S01]  /*8420*/  UIMAD.WIDE.U32 UR20, UR4, UR6, URZ ;  /* 0x00000006041472a5 */ /* 0x000fe2000f8e003f */
[----:B------:R-:W-:Y:S01]  /*8430*/  IMAD.MOV.U32 R13, RZ, RZ, RZ ;  /* 0x000000ffff0d7224 */ /* 0x000fe200078e00ff */
[----:B------:R-:W-:-:S02]  /*8440*/  UIMAD UR13, UR5, UR6, URZ ;  /* 0x00000006050d72a4 */ /* 0x000fc4000f8e023f */
[----:B------:R-:W-:Y:S01]  /*8450*/  ULOP3.LUT UR17, URZ, UR7, URZ, 0x33, !UPT ;  /* 0x000000073f117292 */ /* 0x000fe2000f8e333f */
[----:B0-----:R-:W-:Y:S01]  /*8460*/  VIADD R5, R5, 0x7f ;  /* 0x0000007f05057836 */ /* 0x001fe20000000000 */
[----:B------:R-:W-:Y:S01]  /*8470*/  UIADD3 UR13, UR21, UR13, URZ ;  /* 0x0000000d150d7290 */ /* 0x000fe2000fffe03f */
[----:B------:R-:W-:-:S03]  /*8480*/  ULDC.64 UR22, c[0x0][0x198] ;  /* 0x0000660000167ab9 */ /* 0x000fc60000000a00 */
[----:B------:R-:W-:-:S04]  /*8490*/  SHF.R.S32.HI R8, RZ, 0x1f, R5 ;  /* 0x0000001fff087819 */ /* 0x000fc80000011405 */
[----:B------:R-:W-:Y:S01]  /*84a0*/  LEA.HI R8, R8, R5, RZ, 0x7 ;  /* 0x0000000508087211 */ /* 0x000fe200078f38ff */
[----:B------:R-:W-:-:S03]  /*84b0*/  IMAD.MOV.U32 R5, RZ, RZ, 0x1 ;  /* 0x00000001ff057424 */ /* 0x000fc600078e00ff */
[----:B------:R-:W-:-:S05]  /*84c0*/  SHF.R.S32.HI R12, RZ, 0x7, R8 ;  /* 0x00000007ff0c7819 */ /* 0x000fca0000011408 */
[----:B------:R-:W-:-:S07]  /*84d0*/  VIADD R0, R12, 0x1 ;  /* 0x000000010c007836 */ /* 0x000fce0000000000 */
.L_x_181:
[----:B------:R-:W-:-:S03]  /*84e0*/  UMOV UR4, 0xffffffff ;  /* 0xffffffff00047882 */ /* 0x000fc60000000000 */
[----:B------:R-:W-:Y:S05]  /*84f0*/  BRA.DIV UR4, `(.L_x_170) ;  /* 0x0000000e04747947 */ /* 0x000fea000b800000 */
[----:B------:R-:W-:-:S13]  /*8500*/  ELECT P1, URZ, PT ;  /* 0x00000000003f782f */ /* 0x000fda0003820000 */
.L_x_191:
[----:B------:R-:W0:Y:S01]  /*8510*/  LDC R7, c[0x0][0x28c] ;  /* 0x0000a300ff077b82 */ /* 0x000e220000000800 */
[----:B------:R-:W-:Y:S01]  /*8520*/  BSSY B1, `(.L_x_171) ;  /* 0x0000035000017945 */ /* 0x000fe20003800000 */
[----:B0-----:R-:W-:-:S13]  /*8530*/  ISETP.LT.OR P1, PT, R7, 0x1, !P1 ;  /* 0x000000010700780c */ /* 0x001fda0004f21670 */
[----:B------:R-:W-:Y:S05]  /*8540*/  @P1 BRA `(.L_x_172) ;  /* 0x0000000000c81947 */ /* 0x000fea0003800000 */
[----:B------:R-:W-:Y:S02]  /*8550*/  IMAD.SHL.U32 R14, R14, 0x80, RZ ;  /* 0x000000800e0e7824 */ /* 0x000fe400078e00ff */
[----:B------:R-:W-:Y:S02]  /*8560*/  IMAD.SHL.U32 R17, R11, 0x80, RZ ;  /* 0x000000800b117824 */ /* 0x000fe400078e00ff */
[----:B------:R-:W-:Y:S02]  /*8570*/  IMAD.MOV.U32 R20, RZ, RZ, RZ ;  /* 0x000000ffff147224 */ /* 0x000fe400078e00ff */
[----:B------:R-:W-:Y:S02]  /*8580*/  IMAD.MOV.U32 R7, RZ, RZ, R0 ;  /* 0x000000ffff077224 */ /* 0x000fe400078e0000 */
[----:B------:R-:W-:Y:S02]  /*8590*/  IMAD.MOV.U32 R8, RZ, RZ, R5 ;  /* 0x000000ffff087224 */ /* 0x000fe400078e0005 */
[----:B------:R-:W-:-:S07]  /*85a0*/  IMAD.MOV.U32 R9, RZ, RZ, R13 ;  /* 0x000000ffff097224 */ /* 0x000fce00078e000d */
.L_x_176:
[----:B------:R-:W0:Y:S01]  /*85b0*/  S2R R11, SR_CgaCtaId ;  /* 0x00000000000b7919 */ /* 0x000e220000008800 */
[----:B------:R-:W-:-:S04]  /*85c0*/  MOV R10, 0x400 ;  /* 0x00000400000a7802 */ /* 0x000fc80000000f00 */
[----:B0-----:R-:W-:Y:S02]  /*85d0*/  LEA R18, R11, R10, 0x18 ;  /* 0x0000000a0b127211 */ /* 0x001fe400078ec0ff */
[----:B------:R-:W-:Y:S01]  /*85e0*/  SHF.L.U32 R10, R8, 0x1f, RZ ;  /* 0x0000001f080a7819 */ /* 0x000fe200000006ff */
[----:B------:R-:W0:Y:S02]  /*85f0*/  @!P3 LDC R11, c[0x0][0x500] ;  /* 0x00014000ff0bbb82 */ /* 0x000e240000000800 */
[----:B------:R-:W-:-:S04]  /*8600*/  IMAD R19, R9, 0x8, R18 ;  /* 0x0000000809137824 */ /* 0x000fc800078e0212 */
[----:B------:R-:W1:Y:S02]  /*8610*/  SYNCS.PHASECHK.TRANS64.TRYWAIT P1, [R19+URZ+0x18], R10 ;  /* 0x0000180a130075a7 */ /* 0x000e64000802017f */
[----:B-1----:R-:W-:Y:S05]  /*8620*/  @!P1 BRA `(.L_x_173) ;  /* 0x0000000c00489947 */ /* 0x002fea0003800000 */
.L_x_192:
[----:B-1----:R-:W-:Y:S01]  /*8630*/  PRMT R10, R16, 0x9910, RZ ;  /* 0x00009910100a7816 */ /* 0x002fe200000000ff */
[----:B0-----:R0:W-:Y:S03]  /*8640*/  @!P3 SYNCS.ARRIVE.TRANS64 RZ, [R19+URZ], R11 ;  /* 0x0000000b13ffb9a7 */ /* 0x0011e6000800003f */
[----:B------:R-:W-:-:S13]  /*8650*/  ISETP.NE.AND P1, PT, R10, 0x2, PT ;  /* 0x000000020a00780c */ /* 0x000fda0003f25270 */
[----:B0-----:R-:W-:Y:S05]  /*8660*/  @P1 BRA `(.L_x_174) ;  /* 0x0000000000041947 */ /* 0x001fea0003800000 */
[----:B------:R-:W-:Y:S01]  /*8670*/  BPT.TRAP 0x1 ;  /* 0x000000040000795c */ /* 0x000fe20000300000 */
.L_x_174:
[----:B------:R-:W-:Y:S05]  /*8680*/  @P0 BRA `(.L_x_175) ;  /* 0x0000000000040947 */ /* 0x000fea0003800000 */
[----:B------:R-:W-:Y:S01]  /*8690*/  BPT.TRAP 0x1 ;  /* 0x000000040000795c */ /* 0x000fe20000300000 */
.L_x_175:
[----:B------:R-:W-:Y:S01]  /*86a0*/  IMAD R18, R9, 0x4000, R18 ;  /* 0x0000400009127824 */ /* 0x000fe200078e0212 */
[----:B------:R-:W-:Y:S01]  /*86b0*/  R2UR UR9, R19 ;  /* 0x00000000130972ca */ /* 0x000fe200000e0000 */
[----:B------:R-:W-:Y:S01]  /*86c0*/  VIADD R7, R7, 0xffffffff ;  /* 0xffffffff07077836 */ /* 0x000fe20000000000 */
[----:B------:R-:W-:Y:S01]  /*86d0*/  UIADD3 UR4, UP0, UR22, 0xf0, URZ ;  /* 0x000000f016047890 */ /* 0x000fe2000ff1e03f */
[----:B------:R-:W-:Y:S01]  /*86e0*/  R2UR UR11, R17 ;  /* 0x00000000110b72ca */ /* 0x000fe200000e0000 */
[----:B------:R-:W-:Y:S01]  /*86f0*/  UIADD3 UR24, UP1, UR22, 0x1f0, URZ ;  /* 0x000001f016187890 */ /* 0x000fe2000ff3e03f */
[----:B------:R-:W-:Y:S01]  /*8700*/  R2UR UR8, R18 ;  /* 0x00000000120872ca */ /* 0x000fe200000e0000 */
[----:B------:R-:W-:Y:S01]  /*8710*/  UIADD3.X UR5, URZ, UR23, URZ, UP0, !UPT ;  /* 0x000000173f057290 */ /* 0x000fe200087fe43f */
[----:B------:R-:W-:Y:S01]  /*8720*/  R2UR UR10, R20 ;  /* 0x00000000140a72ca */ /* 0x000fe200000e0000 */
[----:B------:R-:W-:Y:S01]  /*8730*/  VIADD R9, R9, 0x1 ;  /* 0x0000000109097836 */ /* 0x000fe20000000000 */
[----:B------:R-:W-:Y:S01]  /*8740*/  R2UR UR12, R6 ;  /* 0x00000000060c72ca */ /* 0x000fe200000e0000 */
[----:B------:R-:W-:Y:S01]  /*8750*/  UIADD3.X UR25, URZ, UR23, URZ, UP1, !UPT ;  /* 0x000000173f197290 */ /* 0x000fe20008ffe43f */
[----:B------:R-:W-:Y:S01]  /*8760*/  R2UR UR19, R14 ;  /* 0x000000000e1372ca */ /* 0x000fe200000e0000 */
[----:B------:R-:W-:Y:S01]  /*8770*/  UMOV UR6, 0x0 ;  /* 0x0000000000067882 */ /* 0x000fe20000000000 */
[----:B------:R-:W-:Y:S01]  /*8780*/  ISETP.GT.AND P4, PT, R7, 0x1, PT ;  /* 0x000000010700780c */ /* 0x000fe20003f84270 */
[----:B------:R-:W-:Y:S01]  /*8790*/  UMOV UR7, 0x10000000 ;  /* 0x1000000000077882 */ /* 0x000fe20000000000 */
[----:B------:R-:W-:Y:S01]  /*87a0*/  ISETP.NE.AND P1, PT, R9, 0x3, PT ;  /* 0x000000030900780c */ /* 0x000fe20003f25270 */
[----:B------:R-:W-:-:S02]  /*87b0*/  VIADD R20, R20, 0x80 ;  /* 0x0000008014147836 */ /* 0x000fc40000000000 */
[----:B------:R-:W-:Y:S01]  /*87c0*/  UIADD3 UR14, UR8, 0x100, URZ ;  /* 0x00000100080e7890 */ /* 0x000fe2000fffe03f */
[----:B------:R-:W-:Y:S01]  /*87d0*/  SEL R11, RZ, 0x1, P1 ;  /* 0x00000001ff0b7807 */ /* 0x000fe20000800000 */
[----:B------:R-:W-:Y:S01]  /*87e0*/  UIADD3 UR15, UR8, 0xc100, URZ ;  /* 0x0000c100080f7890 */ /* 0x000fe2000fffe03f */
[----:B------:R-:W-:Y:S02]  /*87f0*/  SEL R9, R9, RZ, P1 ;  /* 0x000000ff09097207 */ /* 0x000fe40000800000 */
[----:B------:R-:W-:Y:S02]  /*8800*/  LOP3.LUT R8, R8, R11, RZ, 0x3c, !PT ;  /* 0x0000000b08087212 */ /* 0x000fe400078e3cff */
[----:B------:R-:W-:Y:S02]  /*8810*/  UMOV UR8, UR14 ;  /* 0x0000000e00087c82 */ /* 0x000fe40008000000 */
[----:B------:R0:W-:Y:S02]  /*8820*/  UTMALDG.3D [UR8], [UR4], desc[UR6] ;  /* 0x00000608040075b4 */ /* 0x0001e40008011000 */
[----:B0-----:R-:W-:Y:S01]  /*8830*/  UMOV UR8, UR15 ;  /* 0x0000000f00087c82 */ /* 0x001fe20008000000 */
[----:B------:R-:W-:-:S02]  /*8840*/  UMOV UR11, UR19 ;  /* 0x00000013000b7c82 */ /* 0x000fc40008000000 */
[----:B------:R0:W-:Y:S02]  /*8850*/  UTMALDG.3D [UR8], [UR24], desc[UR6] ;  /* 0x00000608180075b4 */ /* 0x0001e40008011000 */
[----:B0-----:R-:W-:Y:S05]  /*8860*/  @P4 BRA `(.L_x_176) ;  /* 0xfffffffc00504947 */ /* 0x001fea000383ffff */
.L_x_172:
[----:B------:R-:W-:Y:S05]  /*8870*/  BSYNC B1 ;  /* 0x0000000000017941 */ /* 0x000fea0003800000 */
.L_x_171:
[----:B------:R-:W-:Y:S01]  /*8880*/  LOP3.LUT P4, RZ, R15, 0xff, RZ, 0xc0, !PT ;  /* 0x000000ff0fff7812 */ /* 0x000fe2000788c0ff */
[----:B------:R-:W-:Y:S01]  /*8890*/  IMAD.IADD R13, R12, 0x1, R13 ;  /* 0x000000010c0d7824 */ /* 0x000fe200078e020d */
[----:B------:R-:W-:Y:S01]  /*88a0*/  IADD3 R2, P5, R2, UR20, RZ ;  /* 0x0000001402027c10 */ /* 0x000fe2000ffbe0ff */
[----:B------:R-:W-:Y:S01]  /*88b0*/  ULDC.64 UR4, c[0x0][0x650] ;  /* 0x0001940000047ab9 */ /* 0x000fe20000000a00 */
[----:B------:R-:W-:Y:S01]  /*88c0*/  BSSY B1, `(.L_x_177) ;  /* 0x000006a000017945 */ /* 0x000fe20003800000 */
[----:B------:R-:W-:Y:S01]  /*88d0*/  IMAD.MOV.U32 R11, RZ, RZ, -0x1 ;  /* 0xffffffffff0b7424 */ /* 0x000fe200078e00ff */
[----:B------:R-:W-:Y:S01]  /*88e0*/  ISETP.GT.U32.AND P1, PT, R13, 0x2, PT ;  /* 0x000000020d00780c */ /* 0x000fe20003f24070 */
[----:B------:R-:W-:Y:S01]  /*88f0*/  IMAD.MOV.U32 R14, RZ, RZ, -0x1 ;  /* 0xffffffffff0e7424 */ /* 0x000fe200078e00ff */
[----:B------:R-:W-:Y:S02]  /*8900*/  IADD3.X R3, R3, UR13, RZ, P5, !PT ;  /* 0x0000000d03037c10 */ /* 0x000fe4000affe4ff */
[----:B------:R-:W-:-:S02]  /*8910*/  ISETP.LT.U32.AND P1, PT, R12, 0x3, P1 ;  /* 0x000000030c00780c */ /* 0x000fc40000f21070 */
[----:B------:R-:W-:Y:S01]  /*8920*/  PRMT R15, RZ, 0x7610, R15 ;  /* 0x00007610ff0f7816 */ /* 0x000fe2000000000f */
[----:B------:R-:W0:Y:S01]  /*8930*/  @P4 S2R R7, SR_CgaCtaId ;  /* 0x0000000000074919 */ /* 0x000e220000008800 */
[----:B------:R-:W-:-:S04]  /*8940*/  @P4 MOV R6, 0x400 ;  /* 0x0000040000064802 */ /* 0x000fc80000000f00 */
[----:B0-----:R-:W-:Y:S01]  /*8950*/  @P4 LEA R8, R7, R6, 0x18 ;  /* 0x0000000607084211 */ /* 0x001fe200078ec0ff */
[----:B------:R-:W-:Y:S01]  /*8960*/  IMAD.WIDE.U32 R6, R13, -0x55555555, RZ ;  /* 0xaaaaaaab0d067825 */ /* 0x000fe200078e00ff */
[----:B------:R-:W-:Y:S02]  /*8970*/  SEL R6, RZ, 0x1, !P1 ;  /* 0x00000001ff067807 */ /* 0x000fe40004800000 */
[----:B------:R-:W-:Y:S01]  /*8980*/  ISETP.GE.U32.AND P1, PT, R2, UR4, PT ;  /* 0x0000000402007c0c */ /* 0x000fe2000bf26070 */
[----:B------:R0:W-:Y:S01]  /*8990*/  @P4 SYNCS.ARRIVE.TRANS64.A1T0 RZ, [R8+URZ+0x48], RZ ;  /* 0x000048ff08ff49a7 */ /* 0x0001e2000810003f */
[----:B------:R-:W-:Y:S02]  /*89a0*/  ISETP.GE.U32.AND P4, PT, R12, 0x3, PT ;  /* 0x000000030c00780c */ /* 0x000fe40003f86070 */
[----:B------:R-:W-:Y:S02]  /*89b0*/  ISETP.GE.U32.AND.EX P1, PT, R3, UR5, PT, P1 ;  /* 0x0000000503007c0c */ /* 0x000fe4000bf26110 */
[----:B------:R-:W-:Y:S01]  /*89c0*/  LOP3.LUT R5, R5, R6, RZ, 0x3c, !PT ;  /* 0x0000000605057212 */ /* 0x000fe200078e3cff */
[----:B------:R-:W-:Y:S01]  /*89d0*/  IMAD.MOV.U32 R6, RZ, RZ, -0x1 ;  /* 0xffffffffff067424 */ /* 0x000fe200078e00ff */
[----:B0-----:R-:W-:-:S02]  /*89e0*/  SHF.R.U32.HI R8, RZ, 0x1, R7 ;  /* 0x00000001ff087819 */ /* 0x001fc40000011607 */
[----:B------:R-:W-:-:S03]  /*89f0*/  PRMT R7, RZ, 0x7610, R7 ;  /* 0x00007610ff077816 */ /* 0x000fc60000000007 */
[----:B------:R-:W-:Y:S02]  /*8a00*/  IMAD R13, R8, -0x3, R13 ;  /* 0xfffffffd080d7824 */ /* 0x000fe400078e020d */
[----:B------:R-:W-:Y:S02]  /*8a10*/  @P4 LOP3.LUT R5, R5, 0x1, R8, 0x78, !PT ;  /* 0x0000000105054812 */ /* 0x000fe400078e7808 */
[----:B------:R-:W-:Y:S05]  /*8a20*/  @P1 BRA `(.L_x_178) ;  /* 0x00000004004c1947 */ /* 0x000fea0003800000 */
[----:B------:R-:W-:Y:S01]  /*8a30*/  ULDC.64 UR4, c[0x0][0x628] ;  /* 0x00018a0000047ab9 */ /* 0x000fe20000000a00 */
[----:B------:R-:W0:Y:S01]  /*8a40*/  S2R R17, SR_CTAID.X ;  /* 0x0000000000117919 */ /* 0x000e220000002500 */
[----:B------:R-:W-:Y:S01]  /*8a50*/  ISETP.NE.U32.AND P1, PT, RZ, UR4, PT ;  /* 0x00000004ff007c0c */ /* 0x000fe2000bf25070 */
[----:B------:R-:W-:Y:S01]  /*8a60*/  ULDC UR7, c[0x0][0x630] ;  /* 0x00018c0000077ab9 */ /* 0x000fe20000000800 */
[----:B------:R-:W-:Y:S01]  /*8a70*/  IMAD.MOV.U32 R6, RZ, RZ, R2 ;  /* 0x000000ffff067224 */ /* 0x000fe200078e0002 */
[----:B------:R-:W1:Y:S01]  /*8a80*/  S2R R14, SR_CTAID.Y ;  /* 0x00000000000e7919 */ /* 0x000e620000002600 */
[----:B------:R-:W-:Y:S01]  /*8a90*/  ISETP.NE.AND.EX P1, PT, RZ, UR5, PT, P1 ;  /* 0x00000005ff007c0c */ /* 0x000fe2000bf25310 */
[----:B------:R-:W-:-:S12]  /*8aa0*/  IMAD.MOV.U32 R7, RZ, RZ, R3 ;  /* 0x000000ffff077224 */ /* 0x000fd800078e0003 */
[----:B------:R-:W-:Y:S05]  /*8ab0*/  @!P1 BRA `(.L_x_179) ;  /* 0x0000000000289947 */ /* 0x000fea0003800000 */
[----:B------:R-:W-:Y:S02]  /*8ac0*/  ULDC UR6, c[0x0][0x634] ;  /* 0x00018d0000067ab9 */ /* 0x000fe40000000800 */
[----:B------:R-:W-:-:S05]  /*8ad0*/  IADD3 R11, P1, R2, UR6, RZ ;  /* 0x00000006020b7c10 */ /* 0x000fca000ff3e0ff */
[----:B------:R-:W-:-:S04]  /*8ae0*/  IMAD.X R19, RZ, RZ, R3, P1 ;  /* 0x000000ffff137224 */ /* 0x000fc800008e0603 */
[----:B------:R-:W-:-:S04]  /*8af0*/  IMAD.WIDE.U32 R8, R19, UR4, RZ ;  /* 0x0000000413087c25 */ /* 0x000fc8000f8e00ff */
[----:B------:R-:W-:-:S04]  /*8b00*/  IMAD.WIDE.U32 R8, P1, R11, UR5, R8 ;  /* 0x000000050b087c25 */ /* 0x000fc8000f820008 */
[----:B------:R-:W-:-:S04]  /*8b10*/  IMAD.WIDE.U32 R10, R11, UR4, RZ ;  /* 0x000000040b0a7c25 */ /* 0x000fc8000f8e00ff */
[----:B------:R-:W-:Y:S01]  /*8b20*/  IMAD.X R7, RZ, RZ, RZ, P1 ;  /* 0x000000ffff077224 */ /* 0x000fe200008e06ff */
[----:B------:R-:W-:Y:S01]  /*8b30*/  IADD3 RZ, P1, R11, R8, RZ ;  /* 0x000000080bff7210 */ /* 0x000fe20007f3e0ff */
[----:B------:R-:W-:-:S04]  /*8b40*/  IMAD.MOV.U32 R6, RZ, RZ, R9 ;  /* 0x000000ffff067224 */ /* 0x000fc800078e0009 */
[----:B------:R-:W-:-:S08]  /*8b50*/  IMAD.WIDE.U32.X R6, R19, UR5, R6, P1 ;  /* 0x0000000513067c25 */ /* 0x000fd000088e0406 */
.L_x_179:
[--C-:B------:R-:W-:Y:S01]  /*8b60*/  SHF.R.U64 R10, R6, UR7, R7.reuse ;  /* 0x00000007060a7c19 */ /* 0x100fe20008001207 */
[----:B------:R-:W-:Y:S01]  /*8b70*/  ULDC.64 UR4, c[0x0][0x620] ;  /* 0x0001880000047ab9 */ /* 0x000fe20000000a00 */
[----:B------:R-:W-:Y:S01]  /*8b80*/  SHF.R.U32.HI R6, RZ, UR7, R7 ;  /* 0x00000007ff067c19 */ /* 0x000fe20008011607 */
[----:B------:R-:W2:Y:S01]  /*8b90*/  LDC R22, c[0x0][0x144] ;  /* 0x00005100ff167b82 */ /* 0x000ea20000000800 */
[----:B------:R-:W-:Y:S01]  /*8ba0*/  IADD3 R9, P1, RZ, -R10, RZ ;  /* 0x8000000aff097210 */ /* 0x000fe20007f3e0ff */
[----:B------:R-:W-:Y:S01]  /*8bb0*/  ULDC.64 UR8, c[0x0][0x640] ;  /* 0x0001900000087ab9 */ /* 0x000fe20000000a00 */
[----:B0-----:R-:W-:Y:S01]  /*8bc0*/  I2FP.F32.U32 R11, R17 ;  /* 0x00000011000b7245 */ /* 0x001fe20000201000 */
[----:B------:R-:W-:Y:S02]  /*8bd0*/  ULDC UR6, c[0x0][0x608] ;  /* 0x0001820000067ab9 */ /* 0x000fe40000000800 */
[----:B------:R-:W-:Y:S01]  /*8be0*/  IMAD.X R6, RZ, RZ, ~R6, P1 ;  /* 0x000000ffff067224 */ /* 0x000fe200008e0e06 */
[----:B------:R-:W-:Y:S01]  /*8bf0*/  ISETP.NE.U32.AND P1, PT, RZ, UR8, PT ;  /* 0x00000008ff007c0c */ /* 0x000fe2000bf25070 */
[----:B------:R-:W0:Y:S02]  /*8c00*/  LDC R19, c[0x0][0x148] ;  /* 0x00005200ff137b82 */ /* 0x000e240000000800 */
[----:B------:R-:W-:Y:S01]  /*8c10*/  IMAD R8, R6, UR4, RZ ;  /* 0x0000000406087c24 */ /* 0x000fe2000f8e02ff */
[----:B------:R-:W-:Y:S01]  /*8c20*/  ISETP.NE.AND.EX P1, PT, RZ, UR9, PT, P1 ;  /* 0x00000009ff007c0c */ /* 0x000fe2000bf25310 */
[----:B------:R-:W-:Y:S01]  /*8c30*/  IMAD.WIDE.U32 R6, R9, UR4, R2 ;  /* 0x0000000409067c25 */ /* 0x000fe2000f8e0002 */
[----:B------:R-:W-:-:S03]  /*8c40*/  ULDC UR4, c[0x0][0x150] ;  /* 0x0000540000047ab9 */ /* 0x000fc60000000800 */
[----:B------:R-:W-:Y:S02]  /*8c50*/  IMAD R9, R9, UR5, R8 ;  /* 0x0000000509097c24 */ /* 0x000fe4000f8e0208 */
[----:B------:R-:W-:Y:S01]  /*8c60*/  FMUL R8, R11, UR4 ;  /* 0x000000040b087c20 */ /* 0x000fe20008400000 */
[----:B------:R-:W-:Y:S01]  /*8c70*/  ULDC UR4, c[0x0][0x618] ;  /* 0x0001860000047ab9 */ /* 0x000fe20000000800 */
[----:B------:R-:W-:Y:S01]  /*8c80*/  ULDC UR5, c[0x0][0x154] ;  /* 0x0000550000057ab9 */ /* 0x000fe20000000800 */
[----:B------:R-:W-:-:S03]  /*8c90*/  IMAD.IADD R7, R7, 0x1, R9 ;  /* 0x0000000107077824 */ /* 0x000fc600078e0209 */
[----:B------:R-:W3:Y:S02]  /*8ca0*/  F2I.U32.TRUNC.NTZ R8, R8 ;  /* 0x0000000800087305 */ /* 0x000ee4000020f000 */
[----:B------:R-:W-:Y:S02]  /*8cb0*/  SHF.R.U64 R11, R6, UR4, R7 ;  /* 0x00000004060b7c19 */ /* 0x000fe40008001207 */
[----:B-1----:R-:W-:-:S05]  /*8cc0*/  I2FP.F32.U32 R6, R14 ;  /* 0x0000000e00067245 */ /* 0x002fca0000201000 */
[----:B------:R-:W-:Y:S01]  /*8cd0*/  FMUL R21, R6, UR5 ;  /* 0x0000000506157c20 */ /* 0x000fe20008400000 */
[----:B------:R-:W-:Y:S01]  /*8ce0*/  SHF.R.U32.HI R6, RZ, UR4, R7 ;  /* 0x00000004ff067c19 */ /* 0x000fe20008011607 */
[----:B------:R-:W-:-:S03]  /*8cf0*/  ULDC UR4, c[0x0][0x658] ;  /* 0x0001960000047ab9 */ /* 0x000fc60000000800 */
[--C-:B------:R-:W-:Y:S01]  /*8d00*/  SHF.R.U64 R20, R11, UR6, R6.reuse ;  /* 0x000000060b147c19 */ /* 0x100fe20008001206 */
[----:B------:R-:W1:Y:S01]  /*8d10*/  F2I.U32.TRUNC.NTZ R21, R21 ;  /* 0x0000001500157305 */ /* 0x000e62000020f000 */
[----:B------:R-:W-:Y:S01]  /*8d20*/  SHF.R.U32.HI R7, RZ, UR6, R6 ;  /* 0x00000006ff077c19 */ /* 0x000fe20008011606 */
[----:B---3--:R-:W-:-:S03]  /*8d30*/  IMAD.MOV R8, RZ, RZ, -R8 ;  /* 0x000000ffff087224 */ /* 0x008fc600078e0a08 */
[----:B------:R-:W-:Y:S01]  /*8d40*/  SHF.R.U64 R18, R20, UR4, R7 ;  /* 0x0000000414127c19 */ /* 0x000fe20008001207 */
[----:B--2---:R-:W-:Y:S01]  /*8d50*/  IMAD R17, R22, R8, R17 ;  /* 0x0000000816117224 */ /* 0x004fe200078e0211 */
[----:B------:R-:W-:-:S03]  /*8d60*/  SHF.R.U32.HI R23, RZ, UR4, R7 ;  /* 0x00000004ff177c19 */ /* 0x000fc60008011607 */
[----:B------:R-:W-:Y:S02]  /*8d70*/  IMAD.MOV.U32 R6, RZ, RZ, R18 ;  /* 0x000000ffff067224 */ /* 0x000fe400078e0012 */
[----:B------:R-:W-:Y:S01]  /*8d80*/  IMAD.MOV.U32 R7, RZ, RZ, R23 ;  /* 0x000000ffff077224 */ /* 0x000fe200078e0017 */
[----:B-1----:R-:W-:Y:S06]  /*8d90*/  @!P1 BRA `(.L_x_180) ;  /* 0x0000000000289947 */ /* 0x002fec0003800000 */
[----:B------:R-:W-:Y:S02]  /*8da0*/  ULDC UR4, c[0x0][0x64c] ;  /* 0x0001930000047ab9 */ /* 0x000fe40000000800 */
[----:B------:R-:W-:-:S05]  /*8db0*/  IADD3 R7, P1, R18, UR4, RZ ;  /* 0x0000000412077c10 */ /* 0x000fca000ff3e0ff */
[----:B------:R-:W-:-:S04]  /*8dc0*/  IMAD.X R23, RZ, RZ, R23, P1 ;  /* 0x000000ffff177224 */ /* 0x000fc800008e0617 */
[----:B------:R-:W-:-:S04]  /*8dd0*/  IMAD.WIDE.U32 R8, R23, UR8, RZ ;  /* 0x0000000817087c25 */ /* 0x000fc8000f8e00ff */
[----:B------:R-:W-:-:S04]  /*8de0*/  IMAD.WIDE.U32 R8, P1, R7, UR9, R8 ;  /* 0x0000000907087c25 */ /* 0x000fc8000f820008 */
[----:B------:R-:W-:-:S04]  /*8df0*/  IMAD.WIDE.U32 R6, R7, UR8, RZ ;  /* 0x0000000807067c25 */ /* 0x000fc8000f8e00ff */
[----:B------:R-:W-:Y:S01]  /*8e00*/  IMAD.MOV.U32 R6, RZ, RZ, R9 ;  /* 0x000000ffff067224 */ /* 0x000fe200078e0009 */
[----:B------:R-:W-:Y:S01]  /*8e10*/  IADD3 RZ, P4, R7, R8, RZ ;  /* 0x0000000807ff7210 */ /* 0x000fe20007f9e0ff */
[----:B------:R-:W-:-:S04]  /*8e20*/  IMAD.X R7, RZ, RZ, RZ, P1 ;  /* 0x000000ffff077224 */ /* 0x000fc800008e06ff */
[----:B------:R-:W-:-:S08]  /*8e30*/  IMAD.WIDE.U32.X R6, R23, UR9, R6, P4 ;  /* 0x0000000917067c25 */ /* 0x000fd0000a0e0406 */
.L_x_180:
[----:B------:R-:W-:Y:S01]  /*8e40*/  ULDC UR4, c[0x0][0x648] ;  /* 0x0001920000047ab9 */ /* 0x000fe20000000800 */
[----:B------:R-:W-:Y:S01]  /*8e50*/  LOP3.LUT R20, R20, UR17, RZ, 0xc0, !PT ;  /* 0x0000001114147c12 */ /* 0x000fe2000f8ec0ff */
[----:B------:R-:W-:Y:S01]  /*8e60*/  IMAD.MOV R21, RZ, RZ, -R21 ;  /* 0x000000ffff157224 */ /* 0x000fe200078e0a15 */
[----:B------:R-:W-:Y:S01]  /*8e70*/  SHF.R.U64 R7, R6, UR4, R7 ;  /* 0x0000000406077c19 */ /* 0x000fe20008001207 */
[----:B------:R-:W-:Y:S01]  /*8e80*/  ULDC UR4, c[0x0][0x638] ;  /* 0x00018e0000047ab9 */ /* 0x000fe20000000800 */
[----:B------:R-:W-:Y:S01]  /*8e90*/  LOP3.LUT R11, R11, UR16, RZ, 0xc0, !PT ;  /* 0x000000100b0b7c12 */ /* 0x000fe2000f8ec0ff */
[----:B0-----:R-:W-:Y:S01]  /*8ea0*/  @P2 IMAD R17, R19, R21, R14 ;  /* 0x0000001513112224 */ /* 0x001fe200078e020e */
[----:B------:R-:W-:Y:S01]  /*8eb0*/  ULDC UR5, c[0x0][0x610] ;  /* 0x0001840000057ab9 */ /* 0x000fe20000000800 */
[----:B------:R-:W-:Y:S02]  /*8ec0*/  IMAD.MOV R9, RZ, RZ, -R7 ;  /* 0x000000ffff097224 */ /* 0x000fe400078e0a07 */
[----:B------:R-:W-:-:S02]  /*8ed0*/  IMAD R20, R7, UR18, R20 ;  /* 0x0000001207147c24 */ /* 0x000fc4000f8e0214 */
[----:B------:R-:W-:Y:S01]  /*8ee0*/  IMAD R18, R9, UR4, R18 ;  /* 0x0000000409127c24 */ /* 0x000fe2000f8e0212 */
[----:B------:R-:W-:Y:S01]  /*8ef0*/  ULDC UR4, c[0x0][0x600] ;  /* 0x0001800000047ab9 */ /* 0x000fe20000000800 */
[----:B------:R-:W-:Y:S02]  /*8f00*/  IMAD R17, R20, UR5, R17 ;  /* 0x0000000514117c24 */ /* 0x000fe4000f8e0211 */
[----:B------:R-:W-:Y:S02]  /*8f10*/  IMAD R18, R18, UR4, R11 ;  /* 0x0000000412127c24 */ /* 0x000fe4000f8e020b */
[----:B------:R-:W-:Y:S02]  /*8f20*/  IMAD.MOV.U32 R7, RZ, RZ, 0x1 ;  /* 0x00000001ff077424 */ /* 0x000fe400078e00ff */
[----:B------:R-:W-:Y:S01]  /*8f30*/  IMAD.MOV.U32 R6, RZ, RZ, R10 ;  /* 0x000000ffff067224 */ /* 0x000fe200078e000a */
[----:B------:R-:W-:Y:S02]  /*8f40*/  SEL R14, R18, R17, !P2 ;  /* 0x00000011120e7207 */ /* 0x000fe40005000000 */
[----:B------:R-:W-:-:S07]  /*8f50*/  SEL R11, R17, R18, !P2 ;  /* 0x00000012110b7207 */ /* 0x000fce0005000000 */
.L_x_178:
[----:B------:R-:W-:Y:S05]  /*8f60*/  BSYNC B1 ;  /* 0x0000000000017941 */ /* 0x000fea0003800000 */
.L_x_177:
[----:B------:R-:W-:-:S13]  /*8f70*/  LOP3.LUT P1, RZ, R7, 0xff, RZ, 0xc0, !PT ;  /* 0x000000ff07ff7812 */ /* 0x000fda000782c0ff */
[----:B------:R-:W-:Y:S05]  /*8f80*/  @P1 BRA `(.L_x_181) ;  /* 0xfffffff400541947 */ /* 0x000fea000383ffff */
[----:B------:R-:W-:Y:S05]  /*8f90*/  BSYNC B0 ;  /* 0x0000000000007941 */ /* 0x000fea0003800000 */
.L_x_169:
[----:B------:R-:W-:-:S03]  /*8fa0*/  UMOV UR4, 0xffffffff ;  /* 0xffffffff00047882 */ /* 0x000fc60000000000 */
[----:B------:R-:W-:Y:S05]  /*8fb0*/  BRA.DIV UR4, `(.L_x_182) ;  /* 0x0000000204f87947 */ /* 0x000fea000b800000 */
[----:B------:R-:W-:-:S13]  /*8fc0*/  ELECT P0, URZ, PT ;  /* 0x00000000003f782f */ /* 0x000fda0003800000 */
.L_x_195:
[----:B------:R-:W-:Y:S04]  /*8fd0*/  BSSY B0, `(.L_x_183) ;  /* 0x0000022000007945 */ /* 0x000fe80003800000 */
[----:B------:R-:W-:Y:S05]  /*8fe0*/  @!P0 BRA `(.L_x_184) ;  /* 0x0000000000808947 */ /* 0x000fea0003800000 */
[----:B------:R-:W-:-:S04]  /*8ff0*/  LOP3.LUT R4, R4, 0x2, RZ, 0xfc, !PT ;  /* 0x0000000204047812 */ /* 0x000fc800078efcff */
[----:B------:R-:W-:-:S13]  /*9000*/  ISETP.NE.AND P0, PT, R4, 0x3, PT ;  /* 0x000000030400780c */ /* 0x000fda0003f05270 */
[----:B------:R-:W-:Y:S05]  /*9010*/  @!P0 BRA `(.L_x_185) ;  /* 0x0000000000048947 */ /* 0x000fea0003800000 */
[----:B------:R-:W-:Y:S01]  /*9020*/  BPT.TRAP 0x1 ;  /* 0x000000040000795c */ /* 0x000fe20000300000 */
.L_x_185:
[----:B------:R-:W0:Y:S01]  /*9030*/  S2R R3, SR_CgaCtaId ;  /* 0x0000000000037919 */ /* 0x000e220000008800 */
[----:B------:R-:W-:-:S04]  /*9040*/  MOV R0, 0x400 ;  /* 0x0000040000007802 */ /* 0x000fc80000000f00 */
[----:B0-----:R-:W-:Y:S02]  /*9050*/  LEA R0, R3, R0, 0x18 ;  /* 0x0000000003007211 */ /* 0x001fe400078ec0ff */
[----:B------:R-:W-:-:S03]  /*9060*/  SHF.L.U32 R3, R5, 0x1f, RZ ;  /* 0x0000001f05037819 */ /* 0x000fc600000006ff */
[----:B------:R-:W-:-:S04]  /*9070*/  VIADD R0, R0, 0x18 ;  /* 0x0000001800007836 */ /* 0x000fc80000000000 */
[C---:B------:R-:W-:Y:S02]  /*9080*/  IMAD R4, R13.reuse, 0x8, R0 ;  /* 0x000000080d047824 */ /* 0x040fe400078e0200 */
[----:B------:R-:W-:Y:S02]  /*9090*/  VIADD R13, R13, 0x1 ;  /* 0x000000010d0d7836 */ /* 0x000fe40000000000 */
[----:B------:R-:W0:Y:S03]  /*90a0*/  SYNCS.PHASECHK.TRANS64.TRYWAIT P0, [R4+URZ], R3 ;  /* 0x00000003040075a7 */ /* 0x000e26000800017f */
[----:B------:R-:W-:-:S04]  /*90b0*/  ISETP.NE.AND P1, PT, R13, 0x3, PT ;  /* 0x000000030d00780c */ /* 0x000fc80003f25270 */
[----:B------:R-:W-:Y:S02]  /*90c0*/  SEL R2, RZ, 0x1, P1 ;  /* 0x00000001ff027807 */ /* 0x000fe40000800000 */
[----:B------:R-:W-:Y:S02]  /*90d0*/  SEL R13, R13, RZ, P1 ;  /* 0x000000ff0d0d7207 */ /* 0x000fe40000800000 */
[----:B------:R-:W-:-:S03]  /*90e0*/  LOP3.LUT R7, R5, R2, RZ, 0x3c, !PT ;  /* 0x0000000205077212 */ /* 0x000fc600078e3cff */
[----:B------:R-:W-:Y:S01]  /*90f0*/  IMAD R6, R13, 0x8, R0 ;  /* 0x000000080d067824 */ /* 0x000fe200078e0200 */
[----:B------:R-:W-:Y:S01]  /*9100*/  SHF.L.U32 R5, R7, 0x1f, RZ ;  /* 0x0000001f07057819 */ /* 0x000fe200000006ff */
[----:B0-----:R-:W-:Y:S06]  /*9110*/  @!P0 BRA `(.L_x_186) ;  /* 0x0000000000c48947 */ /* 0x001fec0003800000 */
.L_x_196:
[----:B------:R-:W1:Y:S01]  /*9120*/  SYNCS.PHASECHK.TRANS64.TRYWAIT P0, [R6+URZ], R5 ;  /* 0x00000005060075a7 */ /* 0x000e62000800017f */
[----:B------:R-:W-:-:S05]  /*9130*/  VIADD R2, R13, 0x1 ;  /* 0x000000010d027836 */ /* 0x000fca0000000000 */
[----:B------:R-:W-:-:S04]  /*9140*/  ISETP.NE.AND P1, PT, R2, 0x3, PT ;  /* 0x000000030200780c */ /* 0x000fc80003f25270 */
[----:B0-----:R-:W-:Y:S02]  /*9150*/  SEL R4, RZ, 0x1, P1 ;  /* 0x00000001ff047807 */ /* 0x001fe40000800000 */
[----:B------:R-:W-:Y:S02]  /*9160*/  SEL R3, R2, RZ, P1 ;  /* 0x000000ff02037207 */ /* 0x000fe40000800000 */
[----:B------:R-:W-:Y:S01]  /*9170*/  LOP3.LUT R4, R7, R4, RZ, 0x3c, !PT ;  /* 0x0000000407047212 */ /* 0x000fe200078e3cff */
[----:B-1----:R-:W-:Y:S06]  /*9180*/  @!P0 BRA `(.L_x_187) ;  /* 0x0000000000bc8947 */ /* 0x002fec0003800000 */
.L_x_197:
[----:B------:R-:W-:Y:S01]  /*9190*/  IMAD R3, R3, 0x8, R0 ;  /* 0x0000000803037824 */ /* 0x000fe200078e0200 */
[----:B------:R-:W-:-:S07]  /*91a0*/  SHF.L.U32 R0, R4, 0x1f, RZ ;  /* 0x0000001f04007819 */ /* 0x000fce00000006ff */
.L_x_188:
[----:B-1----:R1:W2:Y:S02]  /*91b0*/  SYNCS.PHASECHK.TRANS64.TRYWAIT P0, [R3+URZ], R0 ;  /* 0x00000000030075a7 */ /* 0x0022a4000800017f */
[----:B--2---:R-:W-:Y:S05]  /*91c0*/  @!P0 NANOSLEEP.SYNCS 0x989680 ;  /* 0x009896800000895d */ /* 0x004fea0003900000 */
[----:B------:R-:W2:Y:S02]  /*91d0*/  @!P0 SYNCS.PHASECHK.TRANS64 P0, [R3+URZ], R0 ;  /* 0x00000000030085a7 */ /* 0x000ea4000800007f */
[----:B--2---:R-:W-:Y:S05]  /*91e0*/  @!P0 BRA `(.L_x_188) ;  /* 0xfffffffc00f08947 */ /* 0x004fea000383ffff */
.L_x_184:
[----:B------:R-:W-:Y:S05]  /*91f0*/  BSYNC B0 ;  /* 0x0000000000007941 */ /* 0x000fea0003800000 */
.L_x_183:
[----:B------:R-:W-:Y:S05]  /*9200*/  EXIT ;  /* 0x000000000000794d */ /* 0x000fea0003800000 */
.L_x_17:
[----:B-1----:R-:W-:-:S04]  /*9210*/  IMAD.U32 R11, RZ, RZ, UR6 ;  /* 0x00000006ff0b7e24 */ /* 0x002fc8000f8e00ff */
[----:B------:R1:W4:Y:S03]  /*9220*/  SYNCS.PHASECHK.TRANS64.TRYWAIT P0, [R11+URZ], R10 ;  /* 0x0000000a0b0075a7 */ /* 0x000326000800017f */
[----:B----4-:R-:W-:Y:S05]  /*9230*/  @!P0 NANOSLEEP.SYNCS 0x989680 ;  /* 0x009896800000895d */ /* 0x010fea0003900000 */
[----:B------:R-:W4:Y:S02]  /*9240*/  @!P0 SYNCS.PHASECHK.TRANS64 P0, [R11+URZ], R10 ;  /* 0x0000000a0b0085a7 */ /* 0x000f24000800007f */
[----:B----4-:R-:W-:Y:S05]  /*9250*/  @!P0 BRA `(.L_x_17) ;  /* 0xfffffffc00ec8947 */ /* 0x010fea000383ffff */
[----:B------:R-:W-:Y:S05]  /*9260*/  BRA `(.L_x_16) ;  /* 0xffffff8000b07947 */ /* 0x000fea000383ffff */
.L_x_23:
[----:B-1----:R-:W-:-:S04]  /*9270*/  IMAD.U32 R140, RZ, RZ, UR12 ;  /* 0x0000000cff8c7e24 */ /* 0x002fc8000f8e00ff */
[----:B------:R1:W4:Y:S03]  /*9280*/  SYNCS.PHASECHK.TRANS64.TRYWAIT P0, [R140+URZ], R11 ;  /* 0x0000000b8c0075a7 */ /* 0x000326000800017f */
[----:B----4-:R-:W-:Y:S05]  /*9290*/  @!P0 NANOSLEEP.SYNCS 0x989680 ;  /* 0x009896800000895d */ /* 0x010fea0003900000 */
[----:B------:R-:W4:Y:S02]  /*92a0*/  @!P0 SYNCS.PHASECHK.TRANS64 P0, [R140+URZ], R11 ;  /* 0x0000000b8c0085a7 */ /* 0x000f24000800007f */
[----:B----4-:R-:W-:Y:S05]  /*92b0*/  @!P0 BRA `(.L_x_23) ;  /* 0xfffffffc00ec8947 */ /* 0x010fea000383ffff */
[----:B------:R-:W-:Y:S05]  /*92c0*/  BRA `(.L_x_22) ;  /* 0xffffff8c00247947 */ /* 0x000fea000383ffff */
.L_x_170:
[----:B------:R-:W-:Y:S01]  /*92d0*/  BSSY B1, `(.L_x_189) ;  /* 0x0000006000017945 */ /* 0x000fe20003800000 */
[----:B------:R-:W-:-:S07]  /*92e0*/  IMAD.MOV.U32 R7, RZ, RZ, -0x1 ;  /* 0xffffffffff077424 */ /* 0x000fce00078e00ff */
[----:B------:R-:W-:Y:S05]  /*92f0*/  WARPSYNC.COLLECTIVE R7, `(.L_x_190) ;  /* 0x00000000070c7348 */ /* 0x000fea0003c00000 */
[----:B------:R-:W-:Y:S02]  /*9300*/  ELECT P1, UR62, PT ;  /* 0x00000000003e782f */ /* 0x000fe40003820000 */
[----:B------:R-:W-:Y:S01]  /*9310*/  MOV R7, UR62 ;  /* 0x0000003e00077c02 */ /* 0x000fe20008000f00 */
[----:B------:R-:W-:Y:S10]  /*9320*/  ENDCOLLECTIVE ;  /* 0x000000000000791b */ /* 0x000ff40003800000 */
.L_x_190:
[----:B------:R-:W-:Y:S05]  /*9330*/  BSYNC B1 ;  /* 0x0000000000017941 */ /* 0x000fea0003800000 */
.L_x_189:
[----:B------:R-:W-:Y:S05]  /*9340*/  BRA `(.L_x_191) ;  /* 0xfffffff000707947 */ /* 0x000fea000383ffff */
.L_x_173:
[----:B-1----:R1:W2:Y:S02]  /*9350*/  SYNCS.PHASECHK.TRANS64.TRYWAIT P1, [R19+URZ+0x18], R10 ;  /* 0x0000180a130075a7 */ /* 0x0022a4000802017f */
[----:B--2---:R-:W-:Y:S05]  /*9360*/  @!P1 NANOSLEEP.SYNCS 0x989680 ;  /* 0x009896800000995d */ /* 0x004fea0003900000 */
[----:B------:R-:W2:Y:S02]  /*9370*/  @!P1 SYNCS.PHASECHK.TRANS64 P1, [R19+URZ+0x18], R10 ;  /* 0x0000180a130095a7 */ /* 0x000ea4000802007f */
[----:B--2---:R-:W-:Y:S05]  /*9380*/  @!P1 BRA `(.L_x_173) ;  /* 0xfffffffc00f09947 */ /* 0x004fea000383ffff */
[----:B------:R-:W-:Y:S05]  /*9390*/  BRA `(.L_x_192) ;  /* 0xfffffff000a47947 */ /* 0x000fea000383ffff */
.L_x_182:
[----:B------:R-:W-:Y:S01]  /*93a0*/  BSSY B0, `(.L_x_193) ;  /* 0x0000006000007945 */ /* 0x000fe20003800000 */
[----:B------:R-:W-:-:S07]  /*93b0*/  IMAD.MOV.U32 R7, RZ, RZ, -0x1 ;  /* 0xffffffffff077424 */ /* 0x000fce00078e00ff */
[----:B------:R-:W-:Y:S05]  /*93c0*/  WARPSYNC.COLLECTIVE R7, `(.L_x_194) ;  /* 0x00000000070c7348 */ /* 0x000fea0003c00000 */
[----:B------:R-:W-:Y:S02]  /*93d0*/  ELECT P1, UR62, PT ;  /* 0x00000000003e782f */ /* 0x000fe40003820000 */
[----:B------:R-:W-:Y:S01]  /*93e0*/  MOV R7, UR62 ;  /* 0x0000003e00077c02 */ /* 0x000fe20008000f00 */
[----:B------:R-:W-:Y:S10]  /*93f0*/  ENDCOLLECTIVE ;  /* 0x000000000000791b */ /* 0x000ff40003800000 */
.L_x_194:
[----:B------:R-:W-:Y:S05]  /*9400*/  BSYNC B0 ;  /* 0x0000000000007941 */ /* 0x000fea0003800000 */
.L_x_193:
[----:B------:R-:W-:Y:S01]  /*9410*/  PLOP3.LUT P0, PT, P1, PT, PT, 0x80, 0x0 ;  /* 0x000000000000781c */ /* 0x000fe20000f0f070 */
[----:B------:R-:W-:-:S12]  /*9420*/  BRA `(.L_x_195) ;  /* 0xfffffff800e87947 */ /* 0x000fd8000383ffff */
.L_x_186:
[----:B0-----:R0:W1:Y:S02]  /*9430*/  SYNCS.PHASECHK.TRANS64.TRYWAIT P0, [R4+URZ], R3 ;  /* 0x00000003040075a7 */ /* 0x001064000800017f */
[----:B-1----:R-:W-:Y:S05]  /*9440*/  @!P0 NANOSLEEP.SYNCS 0x989680 ;  /* 0x009896800000895d */ /* 0x002fea0003900000 */
[----:B------:R-:W1:Y:S02]  /*9450*/  @!P0 SYNCS.PHASECHK.TRANS64 P0, [R4+URZ], R3 ;  /* 0x00000003040085a7 */ /* 0x000e64000800007f */
[----:B-1----:R-:W-:Y:S05]  /*9460*/  @!P0 BRA `(.L_x_186) ;  /* 0xfffffffc00f08947 */ /* 0x002fea000383ffff */
[----:B------:R-:W-:Y:S05]  /*9470*/  BRA `(.L_x_196) ;  /* 0xfffffffc00287947 */ /* 0x000fea000383ffff */
.L_x_187:
[----:B0-----:R0:W1:Y:S02]  /*9480*/  SYNCS.PHASECHK.TRANS64.TRYWAIT P0, [R6+URZ], R5 ;  /* 0x00000005060075a7 */ /* 0x001064000800017f */
[----:B-1----:R-:W-:Y:S05]  /*9490*/  @!P0 NANOSLEEP.SYNCS 0x989680 ;  /* 0x009896800000895d */ /* 0x002fea0003900000 */
[----:B------:R-:W1:Y:S02]  /*94a0*/  @!P0 SYNCS.PHASECHK.TRANS64 P0, [R6+URZ], R5 ;  /* 0x00000005060085a7 */ /* 0x000e64000800007f */
[----:B-1----:R-:W-:Y:S05]  /*94b0*/  @!P0 BRA `(.L_x_187) ;  /* 0xfffffffc00f08947 */ /* 0x002fea000383ffff */
[----:B------:R-:W-:Y:S05]  /*94c0*/  BRA `(.L_x_197) ;  /* 0xfffffffc00307947 */ /* 0x000fea000383ffff */
.L_x_198:
[----:B------:R-:W-:-:S00]  /*94d0*/  BRA `(.L_x_198) ;  /* 0xfffffffc00fc7947 */ /* 0x000fc0000383ffff */
[----:B------:R-:W-:-:S00]  /*94e0*/  NOP ;  /* 0x0000000000007918 */ /* 0x000fc00000000000 */
        /* <DEDUP_REMOVED lines=9> */
.L_x_199:


//--------------------- .nv.shared._ZN7cutlass13device_kernelINS_4gemm6kernel13GemmUniversalIN4cute5tupleIJiiiiEEENS1_10collective13CollectiveMmaINS1_37MainloopSm90TmaGmmaWarpSpecializedFP8ILi3ENS5_IJNS4_1CILi1EEESB_SB_EEENS1_35KernelTmaWarpSpecializedCooperativeEEENS5_IJNSA_ILi128EEESF_SF_EEENS_12float_e4m3_tENS5_IJlSB_lEEESH_SI_NS4_8TiledMMAINS4_8MMA_AtomIJNS4_4SM904GMMA31MMA_64x128x32_F32E4M3E4M3_SS_TNILNSM_7ScaleInE1ELSO_1EEEEEENS4_6LayoutINS5_IJNSA_ILi2EEESB_SB_EEENS5_IJSB_NSA_ILi0EEESU_EEEEENS5_IJNS4_10UnderscoreESX_SX_EEEEENS4_13SM90_TMA_LOADENS4_14ComposedLayoutINS4_7SwizzleILi3ELi4ELi3EEENS4_18smem_ptr_flag_bitsILi8EEENSR_INS5_IJNSA_ILi8EEESF_EEENS5_IJSF_SB_EEEEEEEvNS4_8identityES10_S1A_vS1B_EENS_8epilogue10collective6detail29Sm90TmaWarpSpecializedAdapterINS1E_15DefaultEpilogueISH_SI_SI_NS1D_6thread17LinearCombinationISH_Li1EffLNS1I_9ScaleType4KindE0ELNS_15FloatRoundStyleE2ESH_EENS1_15EpilogueDefaultEEEEEvvEEEEvNT_6ParamsE --------------------------
	.section	.nv.shared._ZN7cutlass13device_kernelINS_4gemm6kernel13GemmUniversalIN4cute5tupleIJiiiiEEENS1_10collective13CollectiveMmaINS1_37MainloopSm90TmaGmmaWarpSpecializedFP8ILi3ENS5_IJNS4_1CILi1EEESB_SB_EEENS1_35KernelTmaWarpSpecializedCooperativeEEENS5_IJNSA_ILi128EEESF_SF_EEENS_12float_e4m3_tENS5_IJlSB_lEEESH_SI_NS4_8TiledMMAINS4_8MMA_AtomIJNS4_4SM904GMMA31MMA_64x128x32_F32E4M3E4M3_SS_TNILNSM_7ScaleInE1ELSO_1EEEEEENS4_6LayoutINS5_IJNSA_ILi2EEESB_SB_EEENS5_IJSB_NSA_ILi0EEESU_EEEEENS5_IJNS4_10UnderscoreESX_SX_EEEEENS4_13SM90_TMA_LOADENS4_14ComposedLayoutINS4_7SwizzleILi3ELi4ELi3EEENS4_18smem_ptr_flag_bitsILi8EEENSR_INS5_IJNSA_ILi8EEESF_EEENS5_IJSF_SB_EEEEEEEvNS4_8identityES10_S1A_vS1B_EENS_8epilogue10collective6detail29Sm90TmaWarpSpecializedAdapterINS1E_15DefaultEpilogueISH_SI_SI_NS1D_6thread17LinearCombinationISH_Li1EffLNS1I_9ScaleType4KindE0ELNS_15FloatRoundStyleE2ESH_EENS1_15EpilogueDefaultEEEEEvvEEEEvNT_6ParamsE,"aw",@nobits
	.sectionflags	@""
	.align	16
	.zero		1024


//--------------------- .nv.shared.reserved.0     --------------------------
	.section	.nv.shared.reserved.0,"aw",@nobits
	.weak		__nv_reservedSMEM_offset_0_alias
	.size		__nv_reservedSMEM_offset_0_alias, 0, 0
	.other		__nv_reservedSMEM_offset_0_alias,@"STO_CUDA_RESERVED_SHARED STV_DEFAULT"
__nv_reservedSMEM_offset_0_alias:
	.zero		0


//--------------------- .nv.global                --------------------------
	.section	.nv.global,"aw",@nobits
.nv.global:
	.type		_ZN39_INTERNAL_85dc37ed_4_k_cu_fa4aeb30_47284cute1_E,@object
	.size		_ZN39_INTERNAL_85dc37ed_4_k_cu_fa4aeb30_47284cute1_E,(_ZN39_INTERNAL_85dc37ed_4_k_cu_fa4aeb30_47284cuda3std3__45__cpo6cbeginE - _ZN39_INTERNAL_85dc37ed_4_k_cu_fa4aeb30_47284cute1_E)
_ZN39_INTERNAL_85dc37ed_4_k_cu_fa4aeb30_47284cute1_E:
	.zero		1
	.type		_ZN39_INTERNAL_85dc37ed_4_k_cu_fa4aeb30_47284cuda3std3__45__cpo6cbeginE,@object
	.size		_ZN39_INTERNAL_85dc37ed_4_k_cu_fa4aeb30_47284cuda3std3__45__cpo6cbeginE,(_ZN39_INTERNAL_85dc37ed_4_k_cu_fa4aeb30_47284cuda3std3__48in_placeE - _ZN39_INTERNAL_85dc37ed_4_k_cu_fa4aeb30_47284cuda3std3__45__cpo6cbeginE)
_ZN39_INTERNAL_85dc37ed_4_k_cu_fa4aeb30_47284cuda3std3__45__cpo6cbeginE:
	.zero		1
	.type		_ZN39_INTERNAL_85dc37ed_4_k_cu_fa4aeb30_47284cuda3std3__48in_placeE,@object
	.size		_ZN39_INTERNAL_85dc37ed_4_k_cu_fa4aeb30_47284cuda3std3__48in_placeE,(_ZN39_INTERNAL_85dc37ed_4_k_cu_fa4aeb30_47284cuda3std6ranges3__45__cpo9iter_moveE - _ZN39_INTERNAL_85dc37ed_4_k_cu_fa4aeb30_47284cuda3std3__48in_placeE)
_ZN39_INTERNAL_85dc37ed_4_k_cu_fa4aeb30_47284cuda3std3__48in_placeE:
	.zero		1
	.type		_ZN39_INTERNAL_85dc37ed_4_k_cu_fa4aeb30_47284cuda3std6ranges3__45__cpo9iter_moveE,@object
	.size		_ZN39_INTERNAL_85dc37ed_4_k_cu_fa4aeb30_47284cuda3std6ranges3__45__cpo9iter_moveE,(_ZN39_INTERNAL_85dc37ed_4_k_cu_fa4aeb30_47284cuda3std3__45__cpo5beginE - _ZN39_INTERNAL_85dc37ed_4_k_cu_fa4aeb30_47284cuda3std6ranges3__45__cpo9iter_moveE)
_ZN39_INTERNAL_85dc37ed_4_k_cu_fa4aeb30_47284cuda3std6ranges3__45__cpo9iter_moveE:
	.zero		1
	.type		_ZN39_INTERNAL_85dc37ed_4_k_cu_fa4aeb30_47284cuda3std3__45__cpo5beginE,@object
	.size		_ZN39_INTERNAL_85dc37ed_4_k_cu_fa4aeb30_47284cuda3std3__45__cpo5beginE,(_ZN39_INTERNAL_85dc37ed_4_k_cu_fa4aeb30_47284cuda3std3__441_GLOBAL__N__85dc37ed_4_k_cu_fa4aeb30_47286ignoreE - _ZN39_INTERNAL_85dc37ed_4_k_cu_fa4aeb30_47284cuda3std3__45__cpo5beginE)
_ZN39_INTERNAL_85dc37ed_4_k_cu_fa4aeb30_47284cuda3std3__45__cpo5beginE:
	.zero		1
	.type		_ZN39_INTERNAL_85dc37ed_4_k_cu_fa4aeb30_47284cuda3std3__441_GLOBAL__N__85dc37ed_4_k_cu_fa4aeb30_47286ignoreE,@object
	.size		_ZN39_INTERNAL_85dc37ed_4_k_cu_fa4aeb30_47284cuda3std3__441_GLOBAL__N__85dc37ed_4_k_cu_fa4aeb30_47286ignoreE,(_ZN39_INTERNAL_85dc37ed_4_k_cu_fa4aeb30_47284cute7productE - _ZN39_INTERNAL_85dc37ed_4_k_cu_fa4aeb30_47284cuda3std3__441_GLOBAL__N__85dc37ed_4_k_cu_fa4aeb30_47286ignoreE)
_ZN39_INTERNAL_85dc37ed_4_k_cu_fa4aeb30_47284cuda3std3__441_GLOBAL__N__85dc37ed_4_k_cu_fa4aeb30_47286ignoreE:
	.zero		1
	.type		_ZN39_INTERNAL_85dc37ed_4_k_cu_fa4aeb30_47284cute7productE,@object
	.size		_ZN39_INTERNAL_85dc37ed_4_k_cu_fa4aeb30_47284cute7productE,(_ZN39_INTERNAL_85dc37ed_4_k_cu_fa4aeb30_47284cuda3std3__45__cpo3endE - _ZN39_INTERNAL_85dc37ed_4_k_cu_fa4aeb30_47284cute7productE)
_ZN39_INTERNAL_85dc37ed_4_k_cu_fa4aeb30_47284cute7productE:
	.zero		1
	.type		_ZN39_INTERNAL_85dc37ed_4_k_cu_fa4aeb30_47284cuda3std3__45__cpo3endE,@object
	.size		_ZN39_INTERNAL_85dc37ed_4_k_cu_fa4aeb30_47284cuda3std3__45__cpo3endE,(_ZN39_INTERNAL_85dc37ed_4_k_cu_fa4aeb30_47284cuda3std3__419piecewise_constructE - _ZN39_INTERNAL_85dc37ed_4_k_cu_fa4aeb30_47284cuda3std3__45__cpo3endE)
_ZN39_INTERNAL_85dc37ed_4_k_cu_fa4aeb30_47284cuda3std3__45__cpo3endE:
	.zero		1
	.type		_ZN39_INTERNAL_85dc37ed_4_k_cu_fa4aeb30_47284cuda3std3__419piecewise_constructE,@object
	.size		_ZN39_INTERNAL_85dc37ed_4_k_cu_fa4aeb30_47284cuda3std3__419piecewise_constructE,(_ZN39_INTERNAL_85dc37ed_4_k_cu_fa4aeb30_47284cuda3std3__45__cpo4cendE - _ZN39_INTERNAL_85dc37ed_4_k_cu_fa4aeb30_47284cuda3std3__419piecewise_constructE)
_ZN39_INTERNAL_85dc37ed_4_k_cu_fa4aeb30_47284cuda3std3__419piecewise_constructE:
	.zero		1
	.type		_ZN39_INTERNAL_85dc37ed_4_k_cu_fa4aeb30_47284cuda3std3__45__cpo4cendE,@object
	.size		_ZN39_INTERNAL_85dc37ed_4_k_cu_fa4aeb30_47284cuda3std3__45__cpo4cendE,(_ZN39_INTERNAL_85dc37ed_4_k_cu_fa4aeb30_47284cuda3std6ranges3__45__cpo4swapE - _ZN39_INTERNAL_85dc37ed_4_k_cu_fa4aeb30_47284cuda3std3__45__cpo4cendE)
_ZN39_INTERNAL_85dc37ed_4_k_cu_fa4aeb30_47284cuda3std3__45__cpo4cendE:
	.zero		1
	.type		_ZN39_INTERNAL_85dc37ed_4_k_cu_fa4aeb30_47284cuda3std6ranges3__45__cpo4swapE,@object
	.size		_ZN39_INTERNAL_85dc37ed_4_k_cu_fa4aeb30_47284cuda3std6ranges3__45__cpo4swapE,(.L_7 - _ZN39_INTERNAL_85dc37ed_4_k_cu_fa4aeb30_47284cuda3std6ranges3__45__cpo4swapE)
_ZN39_INTERNAL_85dc37ed_4_k_cu_fa4aeb30_47284cuda3std6ranges3__45__cpo4swapE:
	.zero		1
.L_7:


//--------------------- .nv.constant0._ZN7cutlass13device_kernelINS_4gemm6kernel13GemmUniversalIN4cute5tupleIJiiiiEEENS1_10collective13CollectiveMmaINS1_37MainloopSm90TmaGmmaWarpSpecializedFP8ILi3ENS5_IJNS4_1CILi1EEESB_SB_EEENS1_35KernelTmaWarpSpecializedCooperativeEEENS5_IJNSA_ILi128EEESF_SF_EEENS_12float_e4m3_tENS5_IJlSB_lEEESH_SI_NS4_8TiledMMAINS4_8MMA_AtomIJNS4_4SM904GMMA31MMA_64x128x32_F32E4M3E4M3_SS_TNILNSM_7ScaleInE1ELSO_1EEEEEENS4_6LayoutINS5_IJNSA_ILi2EEESB_SB_EEENS5_IJSB_NSA_ILi0EEESU_EEEEENS5_IJNS4_10UnderscoreESX_SX_EEEEENS4_13SM90_TMA_LOADENS4_14ComposedLayoutINS4_7SwizzleILi3ELi4ELi3EEENS4_18smem_ptr_flag_bitsILi8EEENSR_INS5_IJNSA_ILi8EEESF_EEENS5_IJSF_SB_EEEEEEEvNS4_8identityES10_S1A_vS1B_EENS_8epilogue10collective6detail29Sm90TmaWarpSpecializedAdapterINS1E_15DefaultEpilogueISH_SI_SI_NS1D_6thread17LinearCombinationISH_Li1EffLNS1I_9ScaleType4KindE0ELNS_15FloatRoundStyleE2ESH_EENS1_15EpilogueDefaultEEEEEvvEEEEvNT_6ParamsE --------------------------
	.section	.nv.constant0._ZN7cutlass13device_kernelINS_4gemm6kernel13GemmUniversalIN4cute5tupleIJiiiiEEENS1_10collective13CollectiveMmaINS1_37MainloopSm90TmaGmmaWarpSpecializedFP8ILi3ENS5_IJNS4_1CILi1EEESB_SB_EEENS1_35KernelTmaWarpSpecializedCooperativeEEENS5_IJNSA_ILi128EEESF_SF_EEENS_12float_e4m3_tENS5_IJlSB_lEEESH_SI_NS4_8TiledMMAINS4_8MMA_AtomIJNS4_4SM904GMMA31MMA_64x128x32_F32E4M3E4M3_SS_TNILNSM_7ScaleInE1ELSO_1EEEEEENS4_6LayoutINS5_IJNSA_ILi2EEESB_SB_EEENS5_IJSB_NSA_ILi0EEESU_EEEEENS5_IJNS4_10UnderscoreESX_SX_EEEEENS4_13SM90_TMA_LOADENS4_14ComposedLayoutINS4_7SwizzleILi3ELi4ELi3EEENS4_18smem_ptr_flag_bitsILi8EEENSR_INS5_IJNSA_ILi8EEESF_EEENS5_IJSF_SB_EEEEEEEvNS4_8identityES10_S1A_vS1B_EENS_8epilogue10collective6detail29Sm90TmaWarpSpecializedAdapterINS1E_15DefaultEpilogueISH_SI_SI_NS1D_6thread17LinearCombinationISH_Li1EffLNS1I_9ScaleType4KindE0ELNS_15FloatRoundStyleE2ESH_EENS1_15EpilogueDefaultEEEEEvvEEEEvNT_6ParamsE,"a",@progbits
	.sectionflags	@""
	.align	4
.nv.constant0._ZN7cutlass13device_kernelINS_4gemm6kernel13GemmUniversalIN4cute5tupleIJiiiiEEENS1_10collective13CollectiveMmaINS1_37MainloopSm90TmaGmmaWarpSpecializedFP8ILi3ENS5_IJNS4_1CILi1EEESB_SB_EEENS1_35KernelTmaWarpSpecializedCooperativeEEENS5_IJNSA_ILi128EEESF_SF_EEENS_12float_e4m3_tENS5_IJlSB_lEEESH_SI_NS4_8TiledMMAINS4_8MMA_AtomIJNS4_4SM904GMMA31MMA_64x128x32_F32E4M3E4M3_SS_TNILNSM_7ScaleInE1ELSO_1EEEEEENS4_6LayoutINS5_IJNSA_ILi2EEESB_SB_EEENS5_IJSB_NSA_ILi0EEESU_EEEEENS5_IJNS4_10UnderscoreESX_SX_EEEEENS4_13SM90_TMA_LOADENS4_14ComposedLayoutINS4_7SwizzleILi3ELi4ELi3EEENS4_18smem_ptr_flag_bitsILi8EEENSR_INS5_IJNSA_ILi8EEESF_EEENS5_IJSF_SB_EEEEEEEvNS4_8identityES10_S1A_vS1B_EENS_8epilogue10collective6detail29Sm90TmaWarpSpecializedAdapterINS1E_15DefaultEpilogueISH_SI_SI_NS1D_6thread17LinearCombinationISH_Li1EffLNS1I_9ScaleType4KindE0ELNS_15FloatRoundStyleE2ESH_EENS1_15EpilogueDefaultEEEEEvvEEEEvNT_6ParamsE:
	.zero		1664


//--------------------- SYMBOLS --------------------------

	.type		.nv.reservedSmem.offset0,@object
	.size		.nv.reservedSmem.offset0,0x4
